	.target	sm_90a

	.elftype	@"ET_EXEC"


//--------------------- .note.nv.tkinfo           --------------------------
	.section	.note.nv.tkinfo,"",@"SHT_NOTE"
	.sectionflags	@"SHF_NOTE_NV_TKINFO"
	.tkinfo
        /*0018*/ 	.word	0x00000002
        /*0030*/ 	.string	""
        /*0030*/ 	.string	"ptxas"
        /*0030*/ 	.string	"Cuda compilation tools, release 13.0, V13.0.88"
        /*0030*/ 	.string	"Build cuda_13.0.r13.0/compiler.36424714_0"
        /*0030*/ 	.string	"-arch sm_90a -m 64 "



//--------------------- .note.nv.cuinfo           --------------------------
	.section	.note.nv.cuinfo,"",@"SHT_NOTE"
	.sectionflags	@"SHF_NOTE_NV_CUINFO"
        /*0018*/ 	.short	0x0002
        /*001a*/ 	.short	0x005a
        /*001c*/ 	.short	0x0082
	.zero		2


//--------------------- .nv.info                  --------------------------
	.section	.nv.info,"",@"SHT_CUDA_INFO"
	.align	4


	//----- nvinfo : EIATTR_REGCOUNT
	.align		4
        /*0000*/ 	.byte	0x04, 0x2f
        /*0002*/ 	.short	(.L_15 - .L_14)
	.align		4
.L_14:
        /*0004*/ 	.word	index@(_ZN7cutlass13device_kernelINS_4gemm6kernel13GemmUniversalIN4cute5tupleIJiiiiEEENS1_10collective13CollectiveMmaINS1_34MainloopSm90TmaGmmaWarpSpecializedILi14ENS5_IJNS4_1CILi2EEENSA_ILi1EEESC_EEENS1_35KernelTmaWarpSpecializedCooperativeEEENS5_IJNSA_ILi384EEENSA_ILi112EEENSA_ILi32EEEEEEaNS5_IJlSC_lEEEaSK_NS4_8TiledMMAINS4_8MMA_AtomIJNS4_4SM904GMMA26MMA_64x16x32_S32S8S8_SS_TNEEEENS4_6LayoutISD_NS5_IJSC_NSA_ILi0EEESS_EEEEENS5_IJNS4_10UnderscoreESV_SV_EEEEENS4_13SM90_TMA_LOADENS4_14ComposedLayoutINS4_7SwizzleILi1ELi4ELi3EEENS4_18smem_ptr_flag_bitsILi8EEENSR_INS5_IJNSA_ILi8EEESI_EEENS5_IJSI_SC_EEEEEEEvNS4_8identityENS4_23SM90_TMA_LOAD_MULTICASTES18_vS19_EENS_8epilogue10collective6detail29Sm90TmaWarpSpecializedAdapterINS1D_15DefaultEpilogueIaSK_SK_NS1C_6thread17LinearCombinationIaLi1EiiLNS1H_9ScaleType4KindE0ELNS_15FloatRoundStyleE2EaEENS1_15EpilogueDefaultEEEEEvvEEEEvNT_6ParamsE)
        /*0008*/ 	.word	0x000000a8


	//----- nvinfo : EIATTR_FRAME_SIZE
	.align		4
.L_15:
        /*000c*/ 	.byte	0x04, 0x11
        /*000e*/ 	.short	(.L_17 - .L_16)
	.align		4
.L_16:
        /*0010*/ 	.word	index@(_ZN7cutlass13device_kernelINS_4gemm6kernel13GemmUniversalIN4cute5tupleIJiiiiEEENS1_10collective13CollectiveMmaINS1_34MainloopSm90TmaGmmaWarpSpecializedILi14ENS5_IJNS4_1CILi2EEENSA_ILi1EEESC_EEENS1_35KernelTmaWarpSpecializedCooperativeEEENS5_IJNSA_ILi384EEENSA_ILi112EEENSA_ILi32EEEEEEaNS5_IJlSC_lEEEaSK_NS4_8TiledMMAINS4_8MMA_AtomIJNS4_4SM904GMMA26MMA_64x16x32_S32S8S8_SS_TNEEEENS4_6LayoutISD_NS5_IJSC_NSA_ILi0EEESS_EEEEENS5_IJNS4_10UnderscoreESV_SV_EEEEENS4_13SM90_TMA_LOADENS4_14ComposedLayoutINS4_7SwizzleILi1ELi4ELi3EEENS4_18smem_ptr_flag_bitsILi8EEENSR_INS5_IJNSA_ILi8EEESI_EEENS5_IJSI_SC_EEEEEEEvNS4_8identityENS4_23SM90_TMA_LOAD_MULTICASTES18_vS19_EENS_8epilogue10collective6detail29Sm90TmaWarpSpecializedAdapterINS1D_15DefaultEpilogueIaSK_SK_NS1C_6thread17LinearCombinationIaLi1EiiLNS1H_9ScaleType4KindE0ELNS_15FloatRoundStyleE2EaEENS1_15EpilogueDefaultEEEEEvvEEEEvNT_6ParamsE)
        /*0014*/ 	.word	0x00000008


	//----- nvinfo : EIATTR_MIN_STACK_SIZE
	.align		4
.L_17:
        /*0018*/ 	.byte	0x04, 0x12
        /*001a*/ 	.short	(.L_19 - .L_18)
	.align		4
.L_18:
        /*001c*/ 	.word	index@(_ZN7cutlass13device_kernelINS_4gemm6kernel13GemmUniversalIN4cute5tupleIJiiiiEEENS1_10collective13CollectiveMmaINS1_34MainloopSm90TmaGmmaWarpSpecializedILi14ENS5_IJNS4_1CILi2EEENSA_ILi1EEESC_EEENS1_35KernelTmaWarpSpecializedCooperativeEEENS5_IJNSA_ILi384EEENSA_ILi112EEENSA_ILi32EEEEEEaNS5_IJlSC_lEEEaSK_NS4_8TiledMMAINS4_8MMA_AtomIJNS4_4SM904GMMA26MMA_64x16x32_S32S8S8_SS_TNEEEENS4_6LayoutISD_NS5_IJSC_NSA_ILi0EEESS_EEEEENS5_IJNS4_10UnderscoreESV_SV_EEEEENS4_13SM90_TMA_LOADENS4_14ComposedLayoutINS4_7SwizzleILi1ELi4ELi3EEENS4_18smem_ptr_flag_bitsILi8EEENSR_INS5_IJNSA_ILi8EEESI_EEENS5_IJSI_SC_EEEEEEEvNS4_8identityENS4_23SM90_TMA_LOAD_MULTICASTES18_vS19_EENS_8epilogue10collective6detail29Sm90TmaWarpSpecializedAdapterINS1D_15DefaultEpilogueIaSK_SK_NS1C_6thread17LinearCombinationIaLi1EiiLNS1H_9ScaleType4KindE0ELNS_15FloatRoundStyleE2EaEENS1_15EpilogueDefaultEEEEEvvEEEEvNT_6ParamsE)
        /*0020*/ 	.word	0x00000008
.L_19:


//--------------------- .nv.compat                --------------------------
	.section	.nv.compat,"",@"SHT_CUDA_COMPAT_INFO"
	.align	4
        /*0000*/ 	.byte	0x02, 0x09, 0x01, 0x00, 0x02, 0x02, 0x04, 0x00, 0x02, 0x05, 0x05, 0x00, 0x03, 0x07, 0x01, 0x01
        /*0010*/ 	.byte	0x02, 0x03, 0x01, 0x00, 0x02, 0x06, 0x01, 0x00, 0x04, 0x0b, 0x08, 0x00, 0x00, 0x00, 0x00, 0x00
        /*0020*/ 	.byte	0x00, 0x00, 0x00, 0x00


//--------------------- .nv.info._ZN7cutlass13device_kernelINS_4gemm6kernel13GemmUniversalIN4cute5tupleIJiiiiEEENS1_10collective13CollectiveMmaINS1_34MainloopSm90TmaGmmaWarpSpecializedILi14ENS5_IJNS4_1CILi2EEENSA_ILi1EEESC_EEENS1_35KernelTmaWarpSpecializedCooperativeEEENS5_IJNSA_ILi384EEENSA_ILi112EEENSA_ILi32EEEEEEaNS5_IJlSC_lEEEaSK_NS4_8TiledMMAINS4_8MMA_AtomIJNS4_4SM904GMMA26MMA_64x16x32_S32S8S8_SS_TNEEEENS4_6LayoutISD_NS5_IJSC_NSA_ILi0EEESS_EEEEENS5_IJNS4_10UnderscoreESV_SV_EEEEENS4_13SM90_TMA_LOADENS4_14ComposedLayoutINS4_7SwizzleILi1ELi4ELi3EEENS4_18smem_ptr_flag_bitsILi8EEENSR_INS5_IJNSA_ILi8EEESI_EEENS5_IJSI_SC_EEEEEEEvNS4_8identityENS4_23SM90_TMA_LOAD_MULTICASTES18_vS19_EENS_8epilogue10collective6detail29Sm90TmaWarpSpecializedAdapterINS1D_15DefaultEpilogueIaSK_SK_NS1C_6thread17LinearCombinationIaLi1EiiLNS1H_9ScaleType4KindE0ELNS_15FloatRoundStyleE2EaEENS1_15EpilogueDefaultEEEEEvvEEEEvNT_6ParamsE --------------------------
	.section	.nv.info._ZN7cutlass13device_kernelINS_4gemm6kernel13GemmUniversalIN4cute5tupleIJiiiiEEENS1_10collective13CollectiveMmaINS1_34MainloopSm90TmaGmmaWarpSpecializedILi14ENS5_IJNS4_1CILi2EEENSA_ILi1EEESC_EEENS1_35KernelTmaWarpSpecializedCooperativeEEENS5_IJNSA_ILi384EEENSA_ILi112EEENSA_ILi32EEEEEEaNS5_IJlSC_lEEEaSK_NS4_8TiledMMAINS4_8MMA_AtomIJNS4_4SM904GMMA26MMA_64x16x32_S32S8S8_SS_TNEEEENS4_6LayoutISD_NS5_IJSC_NSA_ILi0EEESS_EEEEENS5_IJNS4_10UnderscoreESV_SV_EEEEENS4_13SM90_TMA_LOADENS4_14ComposedLayoutINS4_7SwizzleILi1ELi4ELi3EEENS4_18smem_ptr_flag_bitsILi8EEENSR_INS5_IJNSA_ILi8EEESI_EEENS5_IJSI_SC_EEEEEEEvNS4_8identityENS4_23SM90_TMA_LOAD_MULTICASTES18_vS19_EENS_8epilogue10collective6detail29Sm90TmaWarpSpecializedAdapterINS1D_15DefaultEpilogueIaSK_SK_NS1C_6thread17LinearCombinationIaLi1EiiLNS1H_9ScaleType4KindE0ELNS_15FloatRoundStyleE2EaEENS1_15EpilogueDefaultEEEEEvvEEEEvNT_6ParamsE,"",@"SHT_CUDA_INFO"
	.sectionflags	@""
	.align	4


	//----- nvinfo : EIATTR_CUDA_API_VERSION
	.align		4
        /*0000*/ 	.byte	0x04, 0x37
        /*0002*/ 	.short	(.L_21 - .L_20)
.L_20:
        /*0004*/ 	.word	0x00000082


	//----- nvinfo : EIATTR_KPARAM_INFO
	.align		4
.L_21:
        /*0008*/ 	.byte	0x04, 0x17
        /*000a*/ 	.short	(.L_23 - .L_22)
.L_22:
        /*000c*/ 	.word	0x00000000
        /*0010*/ 	.short	0x0000
        /*0012*/ 	.short	0x0070
        /*0014*/ 	.byte	0x00, 0xf0, 0x01, 0x10


	//----- nvinfo : EIATTR_SPARSE_MMA_MASK
	.align		4
.L_23:
        /*0018*/ 	.byte	0x03, 0x50
        /*001a*/ 	.short	0x0000


	//----- nvinfo : EIATTR_MAXREG_COUNT
	.align		4
        /*001c*/ 	.byte	0x03, 0x1b
        /*001e*/ 	.short	0x00a8


	//----- nvinfo : EIATTR_NUM_BARRIERS
	.align		4
        /*0020*/ 	.byte	0x02, 0x4c
        /*0022*/ 	.byte	0x01
	.zero		1


	//----- nvinfo : EIATTR_EXTERNS
	.align		4
        /*0024*/ 	.byte	0x04, 0x0f
        /*0026*/ 	.short	(.L_25 - .L_24)


	//   ....[0]....
	.align		4
.L_24:
        /*0028*/ 	.word	index@(__assertfail)


	//----- nvinfo : EIATTR_ANNOTATIONS
	.align		4
.L_25:
        /*002c*/ 	.byte	0x04, 0x55
        /*002e*/ 	.short	(.L_27 - .L_26)


	//   ....[0]....
.L_26:
        /*0030*/ 	.word	0x00000001
        /*0034*/ 	.byte	0x40, 0x93, 0x00, 0x00, 0x01, 0x00, 0x00, 0x00, 0x00, 0xbd, 0x00, 0x00


	//----- nvinfo : EIATTR_MERCURY_ISA_VERSION
	.align		4
.L_27:
        /*0040*/ 	.byte	0x03, 0x5f
        /*0042*/ 	.short	0x0101


	//----- nvinfo : EIATTR_INT_WARP_WIDE_INSTR_OFFSETS
	.align		4
        /*0044*/ 	.byte	0x04, 0x31
        /*0046*/ 	.short	(.L_29 - .L_28)


	//   ....[0]....
.L_28:
        /*0048*/ 	.word	0x000006d0


	//   ....[1]....
        /*004c*/ 	.word	0x000006f0


	//   ....[2]....
        /*0050*/ 	.word	0x00000880


	//----- nvinfo : EIATTR_COOP_GROUP_MASK_REGIDS
	.align		4
.L_29:
        /*0054*/ 	.byte	0x04, 0x29
        /*0056*/ 	.short	(.L_31 - .L_30)


	//   ....[0]....
.L_30:
        /*0058*/ 	.word	0xffffffff


	//   ....[1]....
        /*005c*/ 	.word	0xffffffff


	//   ....[2]....
        /*0060*/ 	.word	0xffffffff


	//   ....[3]....
        /*0064*/ 	.word	0xffffffff


	//   ....[4]....
        /*0068*/ 	.word	0xffffffff


	//   ....[5]....
        /*006c*/ 	.word	0xffffffff


	//----- nvinfo : EIATTR_COOP_GROUP_INSTR_OFFSETS
	.align		4
.L_31:
        /*0070*/ 	.byte	0x04, 0x28
        /*0072*/ 	.short	(.L_33 - .L_32)


	//   ....[0]....
.L_32:
        /*0074*/ 	.word	0x00000070


	//   ....[1]....
        /*0078*/ 	.word	0x00000080


	//   ....[2]....
        /*007c*/ 	.word	0x000001a0


	//   ....[3]....
        /*0080*/ 	.word	0x00000540


	//   ....[4]....
        /*0084*/ 	.word	0x000009b0


	//   ....[5]....
        /*0088*/ 	.word	0x000015a0


	//----- nvinfo : EIATTR_REG_RECONFIG
	.align		4
.L_33:
        /*008c*/ 	.byte	0x01, 0x54
	.zero		2


	//----- nvinfo : EIATTR_SYSCALL_OFFSETS
	.align		4
        /*0090*/ 	.byte	0x04, 0x46
        /*0092*/ 	.short	(.L_35 - .L_34)


	//   ....[0]....
.L_34:
        /*0094*/ 	.word	0x00001760


	//----- nvinfo : EIATTR_MBARRIER_INSTR_OFFSETS
	.align		4
.L_35:
        /*0098*/ 	.byte	0x04, 0x39
        /*009a*/ 	.short	(.L_37 - .L_36)


	//   ....[0]....
.L_36:
        /*009c*/ 	.word	0x00000340
        /*00a0*/ 	.word	0x000000ff
        /*00a4*/ 	.word	0x00000000
        /*00a8*/ 	.short	0x0100
        /*00aa*/ 	.byte	0x08
	.zero		1


	//   ....[1]....
        /*00ac*/ 	.word	0x00000350
        /*00b0*/ 	.word	0x000000ff
        /*00b4*/ 	.word	0x00000070
        /*00b8*/ 	.short	0x0100
        /*00ba*/ 	.byte	0x08
	.zero		1


	//   ....[2]....
        /*00bc*/ 	.word	0x00000360
        /*00c0*/ 	.word	0x000000ff
        /*00c4*/ 	.word	0x00000008
        /*00c8*/ 	.short	0x0100
        /*00ca*/ 	.byte	0x08
	.zero		1


	//   ....[3]....
        /*00cc*/ 	.word	0x00000370
        /*00d0*/ 	.word	0x000000ff
        /*00d4*/ 	.word	0x00000078
        /*00d8*/ 	.short	0x0100
        /*00da*/ 	.byte	0x08
	.zero		1


	//   ....[4]....
        /*00dc*/ 	.word	0x00000380
        /*00e0*/ 	.word	0x000000ff
        /*00e4*/ 	.word	0x00000010
        /*00e8*/ 	.short	0x0100
        /*00ea*/ 	.byte	0x08
	.zero		1


	//   ....[5]....
        /*00ec*/ 	.word	0x00000390
        /*00f0*/ 	.word	0x000000ff
        /*00f4*/ 	.word	0x00000080
        /*00f8*/ 	.short	0x0100
        /*00fa*/ 	.byte	0x08
	.zero		1


	//   ....[6]....
        /*00fc*/ 	.word	0x000003a0
        /*0100*/ 	.word	0x000000ff
        /*0104*/ 	.word	0x00000018
        /*0108*/ 	.short	0x0100
        /*010a*/ 	.byte	0x08
	.zero		1


	//   ....[7]....
        /*010c*/ 	.word	0x000003b0
        /*0110*/ 	.word	0x000000ff
        /*0114*/ 	.word	0x00000088
        /*0118*/ 	.short	0x0100
        /*011a*/ 	.byte	0x08
	.zero		1


	//   ....[8]....
        /*011c*/ 	.word	0x000003c0
        /*0120*/ 	.word	0x000000ff
        /*0124*/ 	.word	0x00000020
        /*0128*/ 	.short	0x0100
        /*012a*/ 	.byte	0x08
	.zero		1


	//   ....[9]....
        /*012c*/ 	.word	0x000003d0
        /*0130*/ 	.word	0x000000ff
        /*0134*/ 	.word	0x00000090
        /*0138*/ 	.short	0x0100
        /*013a*/ 	.byte	0x08
	.zero		1


	//   ....[10]....
        /*013c*/ 	.word	0x000003e0
        /*0140*/ 	.word	0x000000ff
        /*0144*/ 	.word	0x00000028
        /*0148*/ 	.short	0x0100
        /*014a*/ 	.byte	0x08
	.zero		1


	//   ....[11]....
        /*014c*/ 	.word	0x000003f0
        /*0150*/ 	.word	0x000000ff
        /*0154*/ 	.word	0x00000098
        /*0158*/ 	.short	0x0100
        /*015a*/ 	.byte	0x08
	.zero		1


	//   ....[12]....
        /*015c*/ 	.word	0x00000400
        /*0160*/ 	.word	0x000000ff
        /*0164*/ 	.word	0x00000030
        /*0168*/ 	.short	0x0100
        /*016a*/ 	.byte	0x08
	.zero		1


	//   ....[13]....
        /*016c*/ 	.word	0x00000410
        /*0170*/ 	.word	0x000000ff
        /*0174*/ 	.word	0x000000a0
        /*0178*/ 	.short	0x0100
        /*017a*/ 	.byte	0x08
	.zero		1


	//   ....[14]....
        /*017c*/ 	.word	0x00000420
        /*0180*/ 	.word	0x000000ff
        /*0184*/ 	.word	0x00000038
        /*0188*/ 	.short	0x0100
        /*018a*/ 	.byte	0x08
	.zero		1


	//   ....[15]....
        /*018c*/ 	.word	0x00000430
        /*0190*/ 	.word	0x000000ff
        /*0194*/ 	.word	0x000000a8
        /*0198*/ 	.short	0x0100
        /*019a*/ 	.byte	0x08
	.zero		1


	//   ....[16]....
        /*019c*/ 	.word	0x00000440
        /*01a0*/ 	.word	0x000000ff
        /*01a4*/ 	.word	0x00000040
        /*01a8*/ 	.short	0x0100
        /*01aa*/ 	.byte	0x08
	.zero		1


	//   ....[17]....
        /*01ac*/ 	.word	0x00000450
        /*01b0*/ 	.word	0x000000ff
        /*01b4*/ 	.word	0x000000b0
        /*01b8*/ 	.short	0x0100
        /*01ba*/ 	.byte	0x08
	.zero		1


	//   ....[18]....
        /*01bc*/ 	.word	0x00000460
        /*01c0*/ 	.word	0x000000ff
        /*01c4*/ 	.word	0x00000048
        /*01c8*/ 	.short	0x0100
        /*01ca*/ 	.byte	0x08
	.zero		1


	//   ....[19]....
        /*01cc*/ 	.word	0x00000470
        /*01d0*/ 	.word	0x000000ff
        /*01d4*/ 	.word	0x000000b8
        /*01d8*/ 	.short	0x0100
        /*01da*/ 	.byte	0x08
	.zero		1


	//   ....[20]....
        /*01dc*/ 	.word	0x00000480
        /*01e0*/ 	.word	0x000000ff
        /*01e4*/ 	.word	0x00000050
        /*01e8*/ 	.short	0x0100
        /*01ea*/ 	.byte	0x08
	.zero		1


	//   ....[21]....
        /*01ec*/ 	.word	0x00000490
        /*01f0*/ 	.word	0x000000ff
        /*01f4*/ 	.word	0x000000c0
        /*01f8*/ 	.short	0x0100
        /*01fa*/ 	.byte	0x08
	.zero		1


	//   ....[22]....
        /*01fc*/ 	.word	0x000004a0
        /*0200*/ 	.word	0x000000ff
        /*0204*/ 	.word	0x00000058
        /*0208*/ 	.short	0x0100
        /*020a*/ 	.byte	0x08
	.zero		1


	//   ....[23]....
        /*020c*/ 	.word	0x000004b0
        /*0210*/ 	.word	0x000000ff
        /*0214*/ 	.word	0x000000c8
        /*0218*/ 	.short	0x0100
        /*021a*/ 	.byte	0x08
	.zero		1


	//   ....[24]....
        /*021c*/ 	.word	0x000004c0
        /*0220*/ 	.word	0x000000ff
        /*0224*/ 	.word	0x00000060
        /*0228*/ 	.short	0x0100
        /*022a*/ 	.byte	0x08
	.zero		1


	//   ....[25]....
        /*022c*/ 	.word	0x000004d0
        /*0230*/ 	.word	0x000000ff
        /*0234*/ 	.word	0x000000d0
        /*0238*/ 	.short	0x0100
        /*023a*/ 	.byte	0x08
	.zero		1


	//   ....[26]....
        /*023c*/ 	.word	0x000004e0
        /*0240*/ 	.word	0x000000ff
        /*0244*/ 	.word	0x00000068
        /*0248*/ 	.short	0x0100
        /*024a*/ 	.byte	0x08
	.zero		1


	//   ....[27]....
        /*024c*/ 	.word	0x000004f0
        /*0250*/ 	.word	0x000000ff
        /*0254*/ 	.word	0x000000d8
        /*0258*/ 	.short	0x0100
        /*025a*/ 	.byte	0x08
	.zero		1


	//   ....[28]....
        /*025c*/ 	.word	0x000008c0
        /*0260*/ 	.word	0x000000ff
        /*0264*/ 	.word	0x000000f0
        /*0268*/ 	.short	0x0100
        /*026a*/ 	.byte	0x06
	.zero		1


	//   ....[29]....
        /*026c*/ 	.word	0x00000920
        /*0270*/ 	.word	0x000000ff
        /*0274*/ 	.word	0x000000f8
        /*0278*/ 	.short	0x0100
        /*027a*/ 	.byte	0x06
	.zero		1


	//   ....[30]....
        /*027c*/ 	.word	0x00001800
        /*0280*/ 	.word	0x00000003
        /*0284*/ 	.word	0x00000000
        /*0288*/ 	.short	0x010a
        /*028a*/ 	.byte	0x3f
	.zero		1


	//   ....[31]....
        /*028c*/ 	.word	0x00001840
        /*0290*/ 	.word	0x00000003
        /*0294*/ 	.word	0x00000000
        /*0298*/ 	.short	0x010a
        /*029a*/ 	.byte	0x3f
	.zero		1


	//   ....[32]....
        /*029c*/ 	.word	0x00002190
        /*02a0*/ 	.word	0x000000ff
        /*02a4*/ 	.word	0x00000000
        /*02a8*/ 	.short	0x010a
        /*02aa*/ 	.byte	0x04
	.zero		1


	//   ....[33]....
        /*02ac*/ 	.word	0x000021d0
        /*02b0*/ 	.word	0x000000ff
        /*02b4*/ 	.word	0x00000000
        /*02b8*/ 	.short	0x010a
        /*02ba*/ 	.byte	0x04
	.zero		1


	//   ....[34]....
        /*02bc*/ 	.word	0x000029f0
        /*02c0*/ 	.word	0x00000004
        /*02c4*/ 	.word	0x00000000
        /*02c8*/ 	.short	0x0101
        /*02ca*/ 	.byte	0x3f
	.zero		1


	//   ....[35]....
        /*02cc*/ 	.word	0x00002c40
        /*02d0*/ 	.word	0x00000000
        /*02d4*/ 	.word	0x00000000
        /*02d8*/ 	.short	0x0101
        /*02da*/ 	.byte	0x3f
	.zero		1


	//   ....[36]....
        /*02dc*/ 	.word	0x0000d330
        /*02e0*/ 	.word	0x0000000d
        /*02e4*/ 	.word	0x00000070
        /*02e8*/ 	.short	0x010a
        /*02ea*/ 	.byte	0x3f
	.zero		1


	//   ....[37]....
        /*02ec*/ 	.word	0x0000d6f0
        /*02f0*/ 	.word	0x00000003
        /*02f4*/ 	.word	0x000000f8
        /*02f8*/ 	.short	0x0101
        /*02fa*/ 	.byte	0x3f
	.zero		1


	//   ....[38]....
        /*02fc*/ 	.word	0x0000de70
        /*0300*/ 	.word	0x00000007
        /*0304*/ 	.word	0x00000000
        /*0308*/ 	.short	0x010a
        /*030a*/ 	.byte	0x3f
	.zero		1


	//   ....[39]....
        /*030c*/ 	.word	0x0000def0
        /*0310*/ 	.word	0x00000008
        /*0314*/ 	.word	0x00000000
        /*0318*/ 	.short	0x010a
        /*031a*/ 	.byte	0x3f
	.zero		1


	//   ....[40]....
        /*031c*/ 	.word	0x0000df80
        /*0320*/ 	.word	0x00000009
        /*0324*/ 	.word	0x00000000
        /*0328*/ 	.short	0x010a
        /*032a*/ 	.byte	0x3f
	.zero		1


	//   ....[41]....
        /*032c*/ 	.word	0x0000e010
        /*0330*/ 	.word	0x00000008
        /*0334*/ 	.word	0x00000000
        /*0338*/ 	.short	0x010a
        /*033a*/ 	.byte	0x3f
	.zero		1


	//   ....[42]....
        /*033c*/ 	.word	0x0000e0a0
        /*0340*/ 	.word	0x00000009
        /*0344*/ 	.word	0x00000000
        /*0348*/ 	.short	0x010a
        /*034a*/ 	.byte	0x3f
	.zero		1


	//   ....[43]....
        /*034c*/ 	.word	0x0000e130
        /*0350*/ 	.word	0x00000008
        /*0354*/ 	.word	0x00000000
        /*0358*/ 	.short	0x010a
        /*035a*/ 	.byte	0x3f
	.zero		1


	//   ....[44]....
        /*035c*/ 	.word	0x0000e1c0
        /*0360*/ 	.word	0x00000009
        /*0364*/ 	.word	0x00000000
        /*0368*/ 	.short	0x010a
        /*036a*/ 	.byte	0x3f
	.zero		1


	//   ....[45]....
        /*036c*/ 	.word	0x0000e250
        /*0370*/ 	.word	0x00000008
        /*0374*/ 	.word	0x00000000
        /*0378*/ 	.short	0x010a
        /*037a*/ 	.byte	0x3f
	.zero		1


	//   ....[46]....
        /*037c*/ 	.word	0x0000e2e0
        /*0380*/ 	.word	0x00000009
        /*0384*/ 	.word	0x00000000
        /*0388*/ 	.short	0x010a
        /*038a*/ 	.byte	0x3f
	.zero		1


	//   ....[47]....
        /*038c*/ 	.word	0x0000e370
        /*0390*/ 	.word	0x00000008
        /*0394*/ 	.word	0x00000000
        /*0398*/ 	.short	0x010a
        /*039a*/ 	.byte	0x3f
	.zero		1


	//   ....[48]....
        /*039c*/ 	.word	0x0000e400
        /*03a0*/ 	.word	0x00000009
        /*03a4*/ 	.word	0x00000000
        /*03a8*/ 	.short	0x010a
        /*03aa*/ 	.byte	0x3f
	.zero		1


	//   ....[49]....
        /*03ac*/ 	.word	0x0000e490
        /*03b0*/ 	.word	0x00000008
        /*03b4*/ 	.word	0x00000000
        /*03b8*/ 	.short	0x010a
        /*03ba*/ 	.byte	0x3f
	.zero		1


	//   ....[50]....
        /*03bc*/ 	.word	0x0000e520
        /*03c0*/ 	.word	0x0000000b
        /*03c4*/ 	.word	0x00000000
        /*03c8*/ 	.short	0x010a
        /*03ca*/ 	.byte	0x3f
	.zero		1


	//   ....[51]....
        /*03cc*/ 	.word	0x0000e5b0
        /*03d0*/ 	.word	0x00000003
        /*03d4*/ 	.word	0x00000000
        /*03d8*/ 	.short	0x010a
        /*03da*/ 	.byte	0x3f
	.zero		1


	//   ....[52]....
        /*03dc*/ 	.word	0x0000e610
        /*03e0*/ 	.word	0x00000003
        /*03e4*/ 	.word	0x00000000
        /*03e8*/ 	.short	0x010a
        /*03ea*/ 	.byte	0x3f
	.zero		1


	//   ....[53]....
        /*03ec*/ 	.word	0x0000e670
        /*03f0*/ 	.word	0x00000005
        /*03f4*/ 	.word	0x00000000
        /*03f8*/ 	.short	0x010a
        /*03fa*/ 	.byte	0x3f
	.zero		1


	//   ....[54]....
        /*03fc*/ 	.word	0x0000e740
        /*0400*/ 	.word	0x0000000d
        /*0404*/ 	.word	0x00000070
        /*0408*/ 	.short	0x010a
        /*040a*/ 	.byte	0x3f
	.zero		1


	//   ....[55]....
        /*040c*/ 	.word	0x0000e810
        /*0410*/ 	.word	0x00000007
        /*0414*/ 	.word	0x00000000
        /*0418*/ 	.short	0x010a
        /*041a*/ 	.byte	0x3f
	.zero		1


	//   ....[56]....
        /*041c*/ 	.word	0x0000e860
        /*0420*/ 	.word	0x00000008
        /*0424*/ 	.word	0x00000000
        /*0428*/ 	.short	0x010a
        /*042a*/ 	.byte	0x3f
	.zero		1


	//   ....[57]....
        /*042c*/ 	.word	0x0000e8b0
        /*0430*/ 	.word	0x00000009
        /*0434*/ 	.word	0x00000000
        /*0438*/ 	.short	0x010a
        /*043a*/ 	.byte	0x3f
	.zero		1


	//   ....[58]....
        /*043c*/ 	.word	0x0000e900
        /*0440*/ 	.word	0x00000008
        /*0444*/ 	.word	0x00000000
        /*0448*/ 	.short	0x010a
        /*044a*/ 	.byte	0x3f
	.zero		1


	//   ....[59]....
        /*044c*/ 	.word	0x0000e950
        /*0450*/ 	.word	0x00000009
        /*0454*/ 	.word	0x00000000
        /*0458*/ 	.short	0x010a
        /*045a*/ 	.byte	0x3f
	.zero		1


	//   ....[60]....
        /*045c*/ 	.word	0x0000e9a0
        /*0460*/ 	.word	0x00000008
        /*0464*/ 	.word	0x00000000
        /*0468*/ 	.short	0x010a
        /*046a*/ 	.byte	0x3f
	.zero		1


	//   ....[61]....
        /*046c*/ 	.word	0x0000e9f0
        /*0470*/ 	.word	0x00000009
        /*0474*/ 	.word	0x00000000
        /*0478*/ 	.short	0x010a
        /*047a*/ 	.byte	0x3f
	.zero		1


	//   ....[62]....
        /*047c*/ 	.word	0x0000ea40
        /*0480*/ 	.word	0x00000008
        /*0484*/ 	.word	0x00000000
        /*0488*/ 	.short	0x010a
        /*048a*/ 	.byte	0x3f
	.zero		1


	//   ....[63]....
        /*048c*/ 	.word	0x0000ea90
        /*0490*/ 	.word	0x00000009
        /*0494*/ 	.word	0x00000000
        /*0498*/ 	.short	0x010a
        /*049a*/ 	.byte	0x3f
	.zero		1


	//   ....[64]....
        /*049c*/ 	.word	0x0000eae0
        /*04a0*/ 	.word	0x00000008
        /*04a4*/ 	.word	0x00000000
        /*04a8*/ 	.short	0x010a
        /*04aa*/ 	.byte	0x3f
	.zero		1


	//   ....[65]....
        /*04ac*/ 	.word	0x0000eb30
        /*04b0*/ 	.word	0x00000009
        /*04b4*/ 	.word	0x00000000
        /*04b8*/ 	.short	0x010a
        /*04ba*/ 	.byte	0x3f
	.zero		1


	//   ....[66]....
        /*04bc*/ 	.word	0x0000eb80
        /*04c0*/ 	.word	0x00000008
        /*04c4*/ 	.word	0x00000000
        /*04c8*/ 	.short	0x010a
        /*04ca*/ 	.byte	0x3f
	.zero		1


	//   ....[67]....
        /*04cc*/ 	.word	0x0000ebd0
        /*04d0*/ 	.word	0x0000000b
        /*04d4*/ 	.word	0x00000000
        /*04d8*/ 	.short	0x010a
        /*04da*/ 	.byte	0x3f
	.zero		1


	//----- nvinfo : EIATTR_NUM_MBARRIERS
	.align		4
.L_37:
        /*04dc*/ 	.byte	0x03, 0x38
        /*04de*/ 	.short	0x001e


	//----- nvinfo : EIATTR_EXIT_INSTR_OFFSETS
	.align		4
        /*04e0*/ 	.byte	0x04, 0x1c
        /*04e2*/ 	.short	(.L_39 - .L_38)


	//   ....[0]....
.L_38:
        /*04e4*/ 	.word	0x00000be0


	//   ....[1]....
        /*04e8*/ 	.word	0x00001470


	//   ....[2]....
        /*04ec*/ 	.word	0x0000c980


	//   ....[3]....
        /*04f0*/ 	.word	0x0000cf80


	//   ....[4]....
        /*04f4*/ 	.word	0x0000e600


	//----- nvinfo : EIATTR_MAX_THREADS
	.align		4
.L_39:
        /*04f8*/ 	.byte	0x04, 0x05
        /*04fa*/ 	.short	(.L_41 - .L_40)
.L_40:
        /*04fc*/ 	.word	0x00000180
        /*0500*/ 	.word	0x00000001
        /*0504*/ 	.word	0x00000001


	//----- nvinfo : EIATTR_CRS_STACK_SIZE
	.align		4
.L_41:
        /*0508*/ 	.byte	0x04, 0x1e
        /*050a*/ 	.short	(.L_43 - .L_42)
.L_42:
        /*050c*/ 	.word	0x00000000


	//----- nvinfo : EIATTR_CBANK_PARAM_SIZE
	.align		4
.L_43:
        /*0510*/ 	.byte	0x03, 0x19
        /*0512*/ 	.short	0x0470


	//----- nvinfo : EIATTR_PARAM_CBANK
	.align		4
        /*0514*/ 	.byte	0x04, 0x0a
        /*0516*/ 	.short	(.L_45 - .L_44)
	.align		4
.L_44:
        /*0518*/ 	.word	index@(.nv.constant0._ZN7cutlass13device_kernelINS_4gemm6kernel13GemmUniversalIN4cute5tupleIJiiiiEEENS1_10collective13CollectiveMmaINS1_34MainloopSm90TmaGmmaWarpSpecializedILi14ENS5_IJNS4_1CILi2EEENSA_ILi1EEESC_EEENS1_35KernelTmaWarpSpecializedCooperativeEEENS5_IJNSA_ILi384EEENSA_ILi112EEENSA_ILi32EEEEEEaNS5_IJlSC_lEEEaSK_NS4_8TiledMMAINS4_8MMA_AtomIJNS4_4SM904GMMA26MMA_64x16x32_S32S8S8_SS_TNEEEENS4_6LayoutISD_NS5_IJSC_NSA_ILi0EEESS_EEEEENS5_IJNS4_10UnderscoreESV_SV_EEEEENS4_13SM90_TMA_LOADENS4_14ComposedLayoutINS4_7SwizzleILi1ELi4ELi3EEENS4_18smem_ptr_flag_bitsILi8EEENSR_INS5_IJNSA_ILi8EEESI_EEENS5_IJSI_SC_EEEEEEEvNS4_8identityENS4_23SM90_TMA_LOAD_MULTICASTES18_vS19_EENS_8epilogue10collective6detail29Sm90TmaWarpSpecializedAdapterINS1D_15DefaultEpilogueIaSK_SK_NS1C_6thread17LinearCombinationIaLi1EiiLNS1H_9ScaleType4KindE0ELNS_15FloatRoundStyleE2EaEENS1_15EpilogueDefaultEEEEEvvEEEEvNT_6ParamsE)
        /*051c*/ 	.short	0x0210
        /*051e*/ 	.short	0x0470


	//----- nvinfo : EIATTR_SW_WAR
	.align		4
.L_45:
        /*0520*/ 	.byte	0x04, 0x36
        /*0522*/ 	.short	(.L_47 - .L_46)
.L_46:
        /*0524*/ 	.word	0x00000008
.L_47:


//--------------------- .nv.callgraph             --------------------------
	.section	.nv.callgraph,"",@"SHT_CUDA_CALLGRAPH"
	.align	4
	.sectionentsize	8
	.align		4
        /*0000*/ 	.word	0x00000000
	.align		4
        /*0004*/ 	.word	0xffffffff
	.align		4
        /*0008*/ 	.word	index@(_ZN7cutlass13device_kernelINS_4gemm6kernel13GemmUniversalIN4cute5tupleIJiiiiEEENS1_10collective13CollectiveMmaINS1_34MainloopSm90TmaGmmaWarpSpecializedILi14ENS5_IJNS4_1CILi2EEENSA_ILi1EEESC_EEENS1_35KernelTmaWarpSpecializedCooperativeEEENS5_IJNSA_ILi384EEENSA_ILi112EEENSA_ILi32EEEEEEaNS5_IJlSC_lEEEaSK_NS4_8TiledMMAINS4_8MMA_AtomIJNS4_4SM904GMMA26MMA_64x16x32_S32S8S8_SS_TNEEEENS4_6LayoutISD_NS5_IJSC_NSA_ILi0EEESS_EEEEENS5_IJNS4_10UnderscoreESV_SV_EEEEENS4_13SM90_TMA_LOADENS4_14ComposedLayoutINS4_7SwizzleILi1ELi4ELi3EEENS4_18smem_ptr_flag_bitsILi8EEENSR_INS5_IJNSA_ILi8EEESI_EEENS5_IJSI_SC_EEEEEEEvNS4_8identityENS4_23SM90_TMA_LOAD_MULTICASTES18_vS19_EENS_8epilogue10collective6detail29Sm90TmaWarpSpecializedAdapterINS1D_15DefaultEpilogueIaSK_SK_NS1C_6thread17LinearCombinationIaLi1EiiLNS1H_9ScaleType4KindE0ELNS_15FloatRoundStyleE2EaEENS1_15EpilogueDefaultEEEEEvvEEEEvNT_6ParamsE)
	.align		4
        /*000c*/ 	.word	index@(__assertfail)
	.align		4
        /*0010*/ 	.word	0x00000000
	.align		4
        /*0014*/ 	.word	0xfffffffe
	.align		4
        /*0018*/ 	.word	0x00000000
	.align		4
        /*001c*/ 	.word	0xfffffffd
	.align		4
        /*0020*/ 	.word	0x00000000
	.align		4
        /*0024*/ 	.word	0xfffffffc


//--------------------- .nv.constant4             --------------------------
	.section	.nv.constant4,"a",@progbits
	.align	8
	.align		8
.nv.constant4:
        /*0000*/ 	.dword	__assertfail
	.align		8
        /*0008*/ 	.dword	__unnamed_1
	.align		8
        /*0010*/ 	.dword	_ZN40_INTERNAL_a7923263_4_k_cu_80ed4a5a_164264cuda3std3__45__cpo5beginE
	.align		8
        /*0018*/ 	.dword	_ZN40_INTERNAL_a7923263_4_k_cu_80ed4a5a_164264cuda3std3__45__cpo3endE
	.align		8
        /*0020*/ 	.dword	_ZN40_INTERNAL_a7923263_4_k_cu_80ed4a5a_164264cuda3std3__45__cpo6cbeginE
	.align		8
        /*0028*/ 	.dword	_ZN40_INTERNAL_a7923263_4_k_cu_80ed4a5a_164264cuda3std3__45__cpo4cendE
	.align		8
        /*0030*/ 	.dword	_ZN40_INTERNAL_a7923263_4_k_cu_80ed4a5a_164264cuda3std3__442_GLOBAL__N__a7923263_4_k_cu_80ed4a5a_164266ignoreE
	.align		8
        /*0038*/ 	.dword	_ZN40_INTERNAL_a7923263_4_k_cu_80ed4a5a_164264cuda3std3__419piecewise_constructE
	.align		8
        /*0040*/ 	.dword	_ZN40_INTERNAL_a7923263_4_k_cu_80ed4a5a_164264cuda3std3__48in_placeE
	.align		8
        /*0048*/ 	.dword	_ZN40_INTERNAL_a7923263_4_k_cu_80ed4a5a_164264cuda3std6ranges3__45__cpo4swapE
	.align		8
        /*0050*/ 	.dword	_ZN40_INTERNAL_a7923263_4_k_cu_80ed4a5a_164264cuda3std6ranges3__45__cpo9iter_moveE
	.align		8
        /*0058*/ 	.dword	_ZN40_INTERNAL_a7923263_4_k_cu_80ed4a5a_164264cute7productE
	.align		8
        /*0060*/ 	.dword	_ZN40_INTERNAL_a7923263_4_k_cu_80ed4a5a_164264cute1_E
	.align		8
        /*0068*/ 	.dword	$str$22
	.align		8
        /*0070*/ 	.dword	$str$23


//--------------------- .text._ZN7cutlass13device_kernelINS_4gemm6kernel13GemmUniversalIN4cute5tupleIJiiiiEEENS1_10collective13CollectiveMmaINS1_34MainloopSm90TmaGmmaWarpSpecializedILi14ENS5_IJNS4_1CILi2EEENSA_ILi1EEESC_EEENS1_35KernelTmaWarpSpecializedCooperativeEEENS5_IJNSA_ILi384EEENSA_ILi112EEENSA_ILi32EEEEEEaNS5_IJlSC_lEEEaSK_NS4_8TiledMMAINS4_8MMA_AtomIJNS4_4SM904GMMA26MMA_64x16x32_S32S8S8_SS_TNEEEENS4_6LayoutISD_NS5_IJSC_NSA_ILi0EEESS_EEEEENS5_IJNS4_10UnderscoreESV_SV_EEEEENS4_13SM90_TMA_LOADENS4_14ComposedLayoutINS4_7SwizzleILi1ELi4ELi3EEENS4_18smem_ptr_flag_bitsILi8EEENSR_INS5_IJNSA_ILi8EEESI_EEENS5_IJSI_SC_EEEEEEEvNS4_8identityENS4_23SM90_TMA_LOAD_MULTICASTES18_vS19_EENS_8epilogue10collective6detail29Sm90TmaWarpSpecializedAdapterINS1D_15DefaultEpilogueIaSK_SK_NS1C_6thread17LinearCombinationIaLi1EiiLNS1H_9ScaleType4KindE0ELNS_15FloatRoundStyleE2EaEENS1_15EpilogueDefaultEEEEEvvEEEEvNT_6ParamsE --------------------------
	.section	.text._ZN7cutlass13device_kernelINS_4gemm6kernel13GemmUniversalIN4cute5tupleIJiiiiEEENS1_10collective13CollectiveMmaINS1_34MainloopSm90TmaGmmaWarpSpecializedILi14ENS5_IJNS4_1CILi2EEENSA_ILi1EEESC_EEENS1_35KernelTmaWarpSpecializedCooperativeEEENS5_IJNSA_ILi384EEENSA_ILi112EEENSA_ILi32EEEEEEaNS5_IJlSC_lEEEaSK_NS4_8TiledMMAINS4_8MMA_AtomIJNS4_4SM904GMMA26MMA_64x16x32_S32S8S8_SS_TNEEEENS4_6LayoutISD_NS5_IJSC_NSA_ILi0EEESS_EEEEENS5_IJNS4_10UnderscoreESV_SV_EEEEENS4_13SM90_TMA_LOADENS4_14ComposedLayoutINS4_7SwizzleILi1ELi4ELi3EEENS4_18smem_ptr_flag_bitsILi8EEENSR_INS5_IJNSA_ILi8EEESI_EEENS5_IJSI_SC_EEEEEEEvNS4_8identityENS4_23SM90_TMA_LOAD_MULTICASTES18_vS19_EENS_8epilogue10collective6detail29Sm90TmaWarpSpecializedAdapterINS1D_15DefaultEpilogueIaSK_SK_NS1C_6thread17LinearCombinationIaLi1EiiLNS1H_9ScaleType4KindE0ELNS_15FloatRoundStyleE2EaEENS1_15EpilogueDefaultEEEEEvvEEEEvNT_6ParamsE,"ax",@progbits
	.align	128
.text._ZN7cutlass13device_kernelINS_4gemm6kernel13GemmUniversalIN4cute5tupleIJiiiiEEENS1_10collective13CollectiveMmaINS1_34MainloopSm90TmaGmmaWarpSpecializedILi14ENS5_IJNS4_1CILi2EEENSA_ILi1EEESC_EEENS1_35KernelTmaWarpSpecializedCooperativeEEENS5_IJNSA_ILi384EEENSA_ILi112EEENSA_ILi32EEEEEEaNS5_IJlSC_lEEEaSK_NS4_8TiledMMAINS4_8MMA_AtomIJNS4_4SM904GMMA26MMA_64x16x32_S32S8S8_SS_TNEEEENS4_6LayoutISD_NS5_IJSC_NSA_ILi0EEESS_EEEEENS5_IJNS4_10UnderscoreESV_SV_EEEEENS4_13SM90_TMA_LOADENS4_14ComposedLayoutINS4_7SwizzleILi1ELi4ELi3EEENS4_18smem_ptr_flag_bitsILi8EEENSR_INS5_IJNSA_ILi8EEESI_EEENS5_IJSI_SC_EEEEEEEvNS4_8identityENS4_23SM90_TMA_LOAD_MULTICASTES18_vS19_EENS_8epilogue10collective6detail29Sm90TmaWarpSpecializedAdapterINS1D_15DefaultEpilogueIaSK_SK_NS1C_6thread17LinearCombinationIaLi1EiiLNS1H_9ScaleType4KindE0ELNS_15FloatRoundStyleE2EaEENS1_15EpilogueDefaultEEEEEvvEEEEvNT_6ParamsE:
        .type           _ZN7cutlass13device_kernelINS_4gemm6kernel13GemmUniversalIN4cute5tupleIJiiiiEEENS1_10collective13CollectiveMmaINS1_34MainloopSm90TmaGmmaWarpSpecializedILi14ENS5_IJNS4_1CILi2EEENSA_ILi1EEESC_EEENS1_35KernelTmaWarpSpecializedCooperativeEEENS5_IJNSA_ILi384EEENSA_ILi112EEENSA_ILi32EEEEEEaNS5_IJlSC_lEEEaSK_NS4_8TiledMMAINS4_8MMA_AtomIJNS4_4SM904GMMA26MMA_64x16x32_S32S8S8_SS_TNEEEENS4_6LayoutISD_NS5_IJSC_NSA_ILi0EEESS_EEEEENS5_IJNS4_10UnderscoreESV_SV_EEEEENS4_13SM90_TMA_LOADENS4_14ComposedLayoutINS4_7SwizzleILi1ELi4ELi3EEENS4_18smem_ptr_flag_bitsILi8EEENSR_INS5_IJNSA_ILi8EEESI_EEENS5_IJSI_SC_EEEEEEEvNS4_8identityENS4_23SM90_TMA_LOAD_MULTICASTES18_vS19_EENS_8epilogue10collective6detail29Sm90TmaWarpSpecializedAdapterINS1D_15DefaultEpilogueIaSK_SK_NS1C_6thread17LinearCombinationIaLi1EiiLNS1H_9ScaleType4KindE0ELNS_15FloatRoundStyleE2EaEENS1_15EpilogueDefaultEEEEEvvEEEEvNT_6ParamsE,@function
        .size           _ZN7cutlass13device_kernelINS_4gemm6kernel13GemmUniversalIN4cute5tupleIJiiiiEEENS1_10collective13CollectiveMmaINS1_34MainloopSm90TmaGmmaWarpSpecializedILi14ENS5_IJNS4_1CILi2EEENSA_ILi1EEESC_EEENS1_35KernelTmaWarpSpecializedCooperativeEEENS5_IJNSA_ILi384EEENSA_ILi112EEENSA_ILi32EEEEEEaNS5_IJlSC_lEEEaSK_NS4_8TiledMMAINS4_8MMA_AtomIJNS4_4SM904GMMA26MMA_64x16x32_S32S8S8_SS_TNEEEENS4_6LayoutISD_NS5_IJSC_NSA_ILi0EEESS_EEEEENS5_IJNS4_10UnderscoreESV_SV_EEEEENS4_13SM90_TMA_LOADENS4_14ComposedLayoutINS4_7SwizzleILi1ELi4ELi3EEENS4_18smem_ptr_flag_bitsILi8EEENSR_INS5_IJNSA_ILi8EEESI_EEENS5_IJSI_SC_EEEEEEEvNS4_8identityENS4_23SM90_TMA_LOAD_MULTICASTES18_vS19_EENS_8epilogue10collective6detail29Sm90TmaWarpSpecializedAdapterINS1D_15DefaultEpilogueIaSK_SK_NS1C_6thread17LinearCombinationIaLi1EiiLNS1H_9ScaleType4KindE0ELNS_15FloatRoundStyleE2EaEENS1_15EpilogueDefaultEEEEEvvEEEEvNT_6ParamsE,(.L_x_124 - _ZN7cutlass13device_kernelINS_4gemm6kernel13GemmUniversalIN4cute5tupleIJiiiiEEENS1_10collective13CollectiveMmaINS1_34MainloopSm90TmaGmmaWarpSpecializedILi14ENS5_IJNS4_1CILi2EEENSA_ILi1EEESC_EEENS1_35KernelTmaWarpSpecializedCooperativeEEENS5_IJNSA_ILi384EEENSA_ILi112EEENSA_ILi32EEEEEEaNS5_IJlSC_lEEEaSK_NS4_8TiledMMAINS4_8MMA_AtomIJNS4_4SM904GMMA26MMA_64x16x32_S32S8S8_SS_TNEEEENS4_6LayoutISD_NS5_IJSC_NSA_ILi0EEESS_EEEEENS5_IJNS4_10UnderscoreESV_SV_EEEEENS4_13SM90_TMA_LOADENS4_14ComposedLayoutINS4_7SwizzleILi1ELi4ELi3EEENS4_18smem_ptr_flag_bitsILi8EEENSR_INS5_IJNSA_ILi8EEESI_EEENS5_IJSI_SC_EEEEEEEvNS4_8identityENS4_23SM90_TMA_LOAD_MULTICASTES18_vS19_EENS_8epilogue10collective6detail29Sm90TmaWarpSpecializedAdapterINS1D_15DefaultEpilogueIaSK_SK_NS1C_6thread17LinearCombinationIaLi1EiiLNS1H_9ScaleType4KindE0ELNS_15FloatRoundStyleE2EaEENS1_15EpilogueDefaultEEEEEvvEEEEvNT_6ParamsE)
        .other          _ZN7cutlass13device_kernelINS_4gemm6kernel13GemmUniversalIN4cute5tupleIJiiiiEEENS1_10collective13CollectiveMmaINS1_34MainloopSm90TmaGmmaWarpSpecializedILi14ENS5_IJNS4_1CILi2EEENSA_ILi1EEESC_EEENS1_35KernelTmaWarpSpecializedCooperativeEEENS5_IJNSA_ILi384EEENSA_ILi112EEENSA_ILi32EEEEEEaNS5_IJlSC_lEEEaSK_NS4_8TiledMMAINS4_8MMA_AtomIJNS4_4SM904GMMA26MMA_64x16x32_S32S8S8_SS_TNEEEENS4_6LayoutISD_NS5_IJSC_NSA_ILi0EEESS_EEEEENS5_IJNS4_10UnderscoreESV_SV_EEEEENS4_13SM90_TMA_LOADENS4_14ComposedLayoutINS4_7SwizzleILi1ELi4ELi3EEENS4_18smem_ptr_flag_bitsILi8EEENSR_INS5_IJNSA_ILi8EEESI_EEENS5_IJSI_SC_EEEEEEEvNS4_8identityENS4_23SM90_TMA_LOAD_MULTICASTES18_vS19_EENS_8epilogue10collective6detail29Sm90TmaWarpSpecializedAdapterINS1D_15DefaultEpilogueIaSK_SK_NS1C_6thread17LinearCombinationIaLi1EiiLNS1H_9ScaleType4KindE0ELNS_15FloatRoundStyleE2EaEENS1_15EpilogueDefaultEEEEEvvEEEEvNT_6ParamsE,@"STO_CUDA_ENTRY STV_DEFAULT"
_ZN7cutlass13device_kernelINS_4gemm6kernel13GemmUniversalIN4cute5tupleIJiiiiEEENS1_10collective13CollectiveMmaINS1_34MainloopSm90TmaGmmaWarpSpecializedILi14ENS5_IJNS4_1CILi2EEENSA_ILi1EEESC_EEENS1_35KernelTmaWarpSpecializedCooperativeEEENS5_IJNSA_ILi384EEENSA_ILi112EEENSA_ILi32EEEEEEaNS5_IJlSC_lEEEaSK_NS4_8TiledMMAINS4_8MMA_AtomIJNS4_4SM904GMMA26MMA_64x16x32_S32S8S8_SS_TNEEEENS4_6LayoutISD_NS5_IJSC_NSA_ILi0EEESS_EEEEENS5_IJNS4_10UnderscoreESV_SV_EEEEENS4_13SM90_TMA_LOADENS4_14ComposedLayoutINS4_7SwizzleILi1ELi4ELi3EEENS4_18smem_ptr_flag_bitsILi8EEENSR_INS5_IJNSA_ILi8EEESI_EEENS5_IJSI_SC_EEEEEEEvNS4_8identityENS4_23SM90_TMA_LOAD_MULTICASTES18_vS19_EENS_8epilogue10collective6detail29Sm90TmaWarpSpecializedAdapterINS1D_15DefaultEpilogueIaSK_SK_NS1C_6thread17LinearCombinationIaLi1EiiLNS1H_9ScaleType4KindE0ELNS_15FloatRoundStyleE2EaEENS1_15EpilogueDefaultEEEEEvvEEEEvNT_6ParamsE:
[----:B------:R-:W0:Y:S02]  /*0000*/  LDC R1, c[0x0][0x28] ;  /* 0x00000a00ff017b82 */ /* 0x000e240000000800 */
[----:B0-----:R-:W-:Y:S01]  /*0010*/  VIADD R1, R1, 0xfffffff8 ;  /* 0xfffffff801017836 */ /* 0x001fe20000000000 */
[----:B------:R-:W0:Y:S01]  /*0020*/  S2R R2, SR_TID.X ;  /* 0x0000000000027919 */ /* 0x000e220000002100 */
[----:B------:R-:W-:Y:S01]  /*0030*/  ELECT P0, URZ, PT ;  /* 0x00000000003f782f */ /* 0x000fe20003800000 */
[----:B------:R-:W-:Y:S01]  /*0040*/  BSSY B0, `(.L_x_0) ;  /* 0x0000015000007945 */ /* 0x000fe20003800000 */
[--C-:B0-----:R-:W-:Y:S02]  /*0050*/  SHF.R.U32.HI R0, RZ, 0x5, R2.reuse ;  /* 0x00000005ff007819 */ /* 0x101fe40000011602 */
[----:B------:R-:W-:-:S03]  /*0060*/  SHF.R.U32.HI R3, RZ, 0x7, R2 ;  /* 0x00000007ff037819 */ /* 0x000fc60000011602 */
[----:B------:R-:W0:Y:S04]  /*0070*/  SHFL.IDX PT, R4, R0, RZ, 0x1f ;  /* 0x00001fff00047589 */ /* 0x000e2800000e0000 */
[----:B------:R-:W1:Y:S01]  /*0080*/  SHFL.IDX PT, R3, R3, RZ, 0x1f ;  /* 0x00001fff03037589 */ /* 0x000e6200000e0000 */
[----:B0-----:R-:W-:Y:S02]  /*0090*/  R2UR UR9, R4 ;  /* 0x00000000040972ca */ /* 0x001fe400000e0000 */
[----:B-1----:R-:W-:-:S11]  /*00a0*/  R2UR UR5, R3 ;  /* 0x00000000030572ca */ /* 0x002fd600000e0000 */
[----:B------:R-:W-:Y:S02]  /*00b0*/  USHF.R.S32.HI UR4, URZ, 0x1f, UR9 ;  /* 0x0000001f3f047899 */ /* 0x000fe40008011409 */
[----:B------:R-:W-:Y:S02]  /*00c0*/  ISETP.NE.OR P0, PT, RZ, UR9, !P0 ;  /* 0x00000009ff007c0c */ /* 0x000fe4000c705670 */
[----:B------:R-:W-:-:S04]  /*00d0*/  ULEA.HI UR4, UR4, UR9, URZ, 0x2 ;  /* 0x0000000904047291 */ /* 0x000fc8000f8f103f */
[----:B------:R-:W-:-:S04]  /*00e0*/  ULOP3.LUT UR4, UR4, 0xfffffffc, URZ, 0xc0, !UPT ;  /* 0xfffffffc04047892 */ /* 0x000fc8000f8ec03f */
[----:B------:R-:W-:-:S03]  /*00f0*/  UIADD3 UR9, UR9, -UR4, URZ ;  /* 0x8000000409097290 */ /* 0x000fc6000fffe03f */
[----:B------:R-:W-:Y:S09]  /*0100*/  @P0 BRA `(.L_x_1) ;  /* 0x0000000000200947 */ /* 0x000ff20003800000 */
[----:B------:R-:W-:Y:S02]  /*0110*/  ULDC.64 UR6, c[0x0][0x198] ;  /* 0x0000660000067ab9 */ /* 0x000fe40000000a00 */
[----:B------:R-:W-:Y:S02]  /*0120*/  UIADD3 UR10, UP0, UR6, 0xf0, URZ ;  /* 0x000000f0060a7890 */ /* 0x000fe4000ff1e03f */
[----:B------:R-:W-:Y:S02]  /*0130*/  UIADD3 UR6, UP1, UR6, 0x1f0, URZ ;  /* 0x000001f006067890 */ /* 0x000fe4000ff3e03f */
[----:B------:R-:W-:Y:S02]  /*0140*/  UIADD3.X UR11, URZ, UR7, URZ, UP0, !UPT ;  /* 0x000000073f0b7290 */ /* 0x000fe400087fe43f */
[----:B------:R-:W-:-:S07]  /*0150*/  UIADD3.X UR7, URZ, UR7, URZ, UP1, !UPT ;  /* 0x000000073f077290 */ /* 0x000fce0008ffe43f */
[----:B------:R0:W-:Y:S02]  /*0160*/  UTMACCTL.PF [UR10] ;  /* 0x000000000a0079b9 */ /* 0x0001e40008040000 */
[----:B------:R0:W-:Y:S02]  /*0170*/  UTMACCTL.PF [UR6] ;  /* 0x00000000060079b9 */ /* 0x0001e40008040000 */
[----:B0-----:R-:W-:Y:S01]  /*0180*/  NOP ;  /* 0x0000000000007918 */ /* 0x001fe20000000000 */
.L_x_1:
[----:B------:R-:W-:Y:S05]  /*0190*/  BSYNC B0 ;  /* 0x0000000000007941 */ /* 0x000fea0003800000 */
.L_x_0:
[----:B------:R-:W0:Y:S01]  /*01a0*/  SHFL.IDX PT, R3, R0, RZ, 0x1f ;  /* 0x00001fff00037589 */ /* 0x000e2200000e0000 */
[----:B------:R-:W-:Y:S01]  /*01b0*/  UISETP.NE.AND UP0, UPT, UR9, 0x3, UPT ;  /* 0x000000030900788c */ /* 0x000fe2000bf05270 */
[----:B------:R-:W-:Y:S01]  /*01c0*/  ISETP.NE.AND P1, PT, RZ, UR5, PT ;  /* 0x00000005ff007c0c */ /* 0x000fe2000bf25270 */
[----:B------:R-:W-:Y:S02]  /*01d0*/  UIADD3 UR16, UR5, -0x1, URZ ;  /* 0xffffffff05107890 */ /* 0x000fe4000fffe03f */
[----:B------:R-:W-:Y:S02]  /*01e0*/  UISETP.EQ.OR UP0, UPT, UR9, URZ, !UP0 ;  /* 0x0000003f0900728c */ /* 0x000fe4000c702670 */
[----:B------:R-:W-:Y:S02]  /*01f0*/  UISETP.GE.U32.AND UP1, UPT, UR16, 0x2, UPT ;  /* 0x000000021000788c */ /* 0x000fe4000bf26070 */
[----:B------:R-:W-:-:S04]  /*0200*/  UISETP.EQ.AND UP0, UPT, UR5, URZ, UP0 ;  /* 0x0000003f0500728c */ /* 0x000fc80008702270 */
[----:B------:R-:W-:-:S04]  /*0210*/  USEL UR36, URZ, 0x1, !UP0 ;  /* 0x000000013f247887 */ /* 0x000fc8000c000000 */
[----:B------:R-:W-:Y:S01]  /*0220*/  USEL UR36, UR36, 0x2, UP1 ;  /* 0x0000000224247887 */ /* 0x000fe20008800000 */
[----:B0-----:R-:W-:-:S13]  /*0230*/  ISETP.NE.AND P0, PT, R3, RZ, PT ;  /* 0x000000ff0300720c */ /* 0x001fda0003f05270 */
[----:B------:R-:W-:Y:S05]  /*0240*/  @P0 BRA `(.L_x_2) ;  /* 0x0000000000b40947 */ /* 0x000fea0003800000 */
[----:B------:R-:W-:Y:S01]  /*0250*/  ELECT P0, URZ, PT ;  /* 0x00000000003f782f */ /* 0x000fe20003800000 */
[----:B------:R-:W-:-:S12]  /*0260*/  BSSY B0, `(.L_x_2) ;  /* 0x000002b000007945 */ /* 0x000fd80003800000 */
[----:B------:R-:W-:Y:S05]  /*0270*/  @!P0 BRA `(.L_x_3) ;  /* 0x0000000000a48947 */ /* 0x000fea0003800000 */
[----:B------:R-:W0:Y:S01]  /*0280*/  S2UR UR8, SR_CgaCtaId ;  /* 0x00000000000879c3 */ /* 0x000e220000008800 */
[----:B------:R-:W-:Y:S01]  /*0290*/  UMOV UR4, 0x400 ;  /* 0x0000040000047882 */ /* 0x000fe20000000000 */
[----:B------:R-:W-:Y:S01]  /*02a0*/  UMOV UR5, 0x1 ;  /* 0x0000000100057882 */ /* 0x000fe20000000000 */
[----:B------:R-:W-:Y:S02]  /*02b0*/  UMOV UR6, 0x4 ;  /* 0x0000000400067882 */ /* 0x000fe40000000000 */
[----:B------:R-:W-:-:S04]  /*02c0*/  UIADD3 UR6, -UR6, 0x100000, URZ ;  /* 0x0010000006067890 */ /* 0x000fc8000fffe13f */
[----:B------:R-:W-:Y:S02]  /*02d0*/  USHF.L.U32 UR7, UR6, 0xb, URZ ;  /* 0x0000000b06077899 */ /* 0x000fe4000800063f */
[----:B------:R-:W-:Y:S02]  /*02e0*/  USHF.L.U32 UR6, UR6, 0x1, URZ ;  /* 0x0000000106067899 */ /* 0x000fe4000800063f */
[----:B0-----:R-:W-:Y:S02]  /*02f0*/  ULEA UR8, UR8, UR4, 0x18 ;  /* 0x0000000408087291 */ /* 0x001fe4000f8ec03f */
[----:B------:R-:W-:-:S04]  /*0300*/  UIADD3 UR4, -UR5, 0x100000, URZ ;  /* 0x0010000005047890 */ /* 0x000fc8000fffe13f */
[----:B------:R-:W-:Y:S02]  /*0310*/  USHF.L.U32 UR5, UR4, 0xb, URZ ;  /* 0x0000000b04057899 */ /* 0x000fe4000800063f */
[----:B------:R-:W-:Y:S01]  /*0320*/  USHF.L.U32 UR4, UR4, 0x1, URZ ;  /* 0x0000000104047899 */ /* 0x000fe2000800063f */
[----:B------:R-:W0:Y:S11]  /*0330*/  FENCE.VIEW.ASYNC.S ;  /* 0x00000000000073c6 */ /* 0x000e360000000000 */
[----:B0-----:R0:W1:Y:S01]  /*0340*/  SYNCS.EXCH.64 URZ, [UR8], UR4 ;  /* 0x00000004083f75b2 */ /* 0x0010620008000100 */
[----:B------:R0:W2:Y:S01]  /*0350*/  SYNCS.EXCH.64 URZ, [UR8+0x70], UR6 ;  /* 0x00007006083f75b2 */ /* 0x0000a20008000100 */
[----:B------:R0:W3:Y:S01]  /*0360*/  SYNCS.EXCH.64 URZ, [UR8+0x8], UR4 ;  /* 0x00000804083f75b2 */ /* 0x0000e20008000100 */
[----:B------:R0:W4:Y:S01]  /*0370*/  SYNCS.EXCH.64 URZ, [UR8+0x78], UR6 ;  /* 0x00007806083f75b2 */ /* 0x0001220008000100 */
[----:B------:R0:W0:Y:S01]  /*0380*/  SYNCS.EXCH.64 URZ, [UR8+0x10], UR4 ;  /* 0x00001004083f75b2 */ /* 0x0000220008000100 */
        /* <DEDUP_REMOVED lines=23> */
[----:B-1234-:R-:W-:Y:S01]  /*0500*/  NOP ;  /* 0x0000000000007918 */ /* 0x01efe20000000000 */
.L_x_3:
[----:B0-----:R-:W-:Y:S05]  /*0510*/  BSYNC B0 ;  /* 0x0000000000007941 */ /* 0x001fea0003800000 */
.L_x_2:
[----:B------:R-:W0:Y:S01]  /*0520*/  S2UR UR13, SR_CTAID.X ;  /* 0x00000000000d79c3 */ /* 0x000e220000002500 */
[----:B------:R-:W-:Y:S01]  /*0530*/  SHF.R.S32.HI R5, RZ, 0x1f, R2 ;  /* 0x0000001fff057819 */ /* 0x000fe20000011402 */
[----:B------:R-:W1:Y:S01]  /*0540*/  SHFL.IDX PT, R6, R0, RZ, 0x1f ;  /* 0x00001fff00067589 */ /* 0x000e6200000e0000 */
[----:B------:R-:W-:Y:S01]  /*0550*/  ULDC UR4, c[0x0][0x150] ;  /* 0x0000540000047ab9 */ /* 0x000fe20000000800 */
[----:B------:R-:W-:Y:S02]  /*0560*/  ELECT P0, URZ, PT ;  /* 0x00000000003f782f */ /* 0x000fe40003800000 */
[----:B------:R-:W-:Y:S01]  /*0570*/  LEA.HI R5, R5, R2, RZ, 0x7 ;  /* 0x0000000205057211 */ /* 0x000fe200078f38ff */
[----:B------:R-:W-:Y:S01]  /*0580*/  ULDC UR5, c[0x0][0x154] ;  /* 0x0000550000057ab9 */ /* 0x000fe20000000800 */
[----:B------:R-:W-:Y:S01]  /*0590*/  ULDC UR8, c[0x0][0x144] ;  /* 0x0000510000087ab9 */ /* 0x000fe20000000800 */
[----:B------:R-:W2:Y:S01]  /*05a0*/  S2UR UR10, SR_CTAID.Y ;  /* 0x00000000000a79c3 */ /* 0x000ea20000002600 */
[----:B------:R-:W-:Y:S01]  /*05b0*/  LOP3.LUT R5, R5, 0xffffff80, RZ, 0xc0, !PT ;  /* 0xffffff8005057812 */ /* 0x000fe200078ec0ff */
[----:B------:R-:W-:Y:S01]  /*05c0*/  NOP ;  /* 0x0000000000007918 */ /* 0x000fe20000000000 */
[----:B------:R-:W-:Y:S01]  /*05d0*/  NOP ;  /* 0x0000000000007918 */ /* 0x000fe20000000000 */
[----:B------:R-:W-:Y:S01]  /*05e0*/  ULDC UR11, c[0x0][0x148] ;  /* 0x00005200000b7ab9 */ /* 0x000fe20000000800 */
[----:B------:R-:W-:-:S02]  /*05f0*/  IMAD.MOV.U32 R18, RZ, RZ, 0x1 ;  /* 0x00000001ff127424 */ /* 0x000fc400078e00ff */
[----:B------:R-:W-:-:S05]  /*0600*/  IMAD.IADD R5, R2, 0x1, -R5 ;  /* 0x0000000102057824 */ /* 0x000fca00078e0a05 */
[----:B------:R-:W-:Y:S02]  /*0610*/  SHF.R.S32.HI R4, RZ, 0x1f, R5 ;  /* 0x0000001fff047819 */ /* 0x000fe40000011405 */
[----:B0-----:R-:W-:Y:S02]  /*0620*/  I2FP.F32.U32 R7, UR13 ;  /* 0x0000000d00077c45 */ /* 0x001fe40008201000 */
[----:B------:R-:W-:Y:S02]  /*0630*/  LEA.HI R4, R4, R5, RZ, 0x3 ;  /* 0x0000000504047211 */ /* 0x000fe400078f18ff */
[----:B-1----:R-:W-:Y:S01]  /*0640*/  ISETP.NE.OR P0, PT, R6, RZ, !P0 ;  /* 0x000000ff0600720c */ /* 0x002fe20004705670 */
[----:B------:R-:W-:Y:S01]  /*0650*/  FMUL R8, R7, UR4 ;  /* 0x0000000407087c20 */ /* 0x000fe20008400000 */
[--C-:B------:R-:W-:Y:S02]  /*0660*/  SHF.R.S32.HI R0, RZ, 0x3, R4.reuse ;  /* 0x00000003ff007819 */ /* 0x100fe40000011404 */
[----:B------:R-:W-:-:S02]  /*0670*/  SHF.R.S32.HI R7, RZ, 0x1f, R4 ;  /* 0x0000001fff077819 */ /* 0x000fc40000011404 */
[----:B------:R-:W-:Y:S01]  /*0680*/  SHF.R.S32.HI R4, RZ, 0x1f, R3 ;  /* 0x0000001fff047819 */ /* 0x000fe20000011403 */
[----:B------:R-:W0:Y:S01]  /*0690*/  F2I.U32.TRUNC.NTZ R8, R8 ;  /* 0x0000000800087305 */ /* 0x000e22000020f000 */
[----:B------:R-:W-:Y:S02]  /*06a0*/  LEA.HI R7, R7, R0, RZ, 0x2 ;  /* 0x0000000007077211 */ /* 0x000fe400078f10ff */
[----:B------:R-:W-:Y:S02]  /*06b0*/  LEA.HI R4, R4, R3, RZ, 0x2 ;  /* 0x0000000304047211 */ /* 0x000fe400078f10ff */
[----:B------:R-:W-:Y:S01]  /*06c0*/  LOP3.LUT R7, R7, 0xfffffffc, RZ, 0xc0, !PT ;  /* 0xfffffffc07077812 */ /* 0x000fe200078ec0ff */
[----:B------:R-:W-:Y:S01]  /*06d0*/  VOTEU.ALL UP0, P0 ;  /* 0x00000000003f7886 */ /* 0x000fe20000000000 */
[----:B------:R-:W-:Y:S01]  /*06e0*/  LOP3.LUT R4, R4, 0x3ffffffc, RZ, 0xc0, !PT ;  /* 0x3ffffffc04047812 */ /* 0x000fe200078ec0ff */
[----:B------:R-:W-:Y:S02]  /*06f0*/  VOTEU.ALL UP1, P0 ;  /* 0x00000000003f7886 */ /* 0x000fe40000020000 */
[----:B------:R-:W-:Y:S01]  /*0700*/  IMAD.IADD R7, R0, 0x1, -R7 ;  /* 0x0000000100077824 */ /* 0x000fe200078e0a07 */
[----:B--2---:R-:W-:Y:S01]  /*0710*/  I2FP.F32.U32 R0, UR10 ;  /* 0x0000000a00007c45 */ /* 0x004fe20008201000 */
[----:B------:R-:W-:Y:S01]  /*0720*/  IMAD.IADD R4, R3, 0x1, -R4 ;  /* 0x0000000103047824 */ /* 0x000fe200078e0a04 */
[----:B------:R-:W1:Y:S01]  /*0730*/  @!UP0 S2UR UR7, SR_CgaCtaId ;  /* 0x00000000000789c3 */ /* 0x000e620000008800 */
[----:B------:R-:W-:Y:S01]  /*0740*/  @!UP0 UMOV UR6, 0x400 ;  /* 0x0000040000068882 */ /* 0x000fe20000000000 */
[----:B0-----:R-:W-:Y:S01]  /*0750*/  R2UR UR4, R8 ;  /* 0x00000000080472ca */ /* 0x001fe200000e0000 */
[----:B------:R-:W-:-:S02]  /*0760*/  IMAD R4, R4, 0x4, R7 ;  /* 0x0000000404047824 */ /* 0x000fc400078e0207 */
[----:B------:R-:W-:Y:S02]  /*0770*/  FMUL R6, R0, UR5 ;  /* 0x0000000500067c20 */ /* 0x000fe40008400000 */
[C---:B------:R-:W-:Y:S01]  /*0780*/  IMAD.SHL.U32 R19, R4.reuse, 0x4, RZ ;  /* 0x0000000404137824 */ /* 0x040fe200078e00ff */
[----:B------:R-:W-:-:S03]  /*0790*/  LEA.HI R0, R4, R4, RZ, 0x1 ;  /* 0x0000000404007211 */ /* 0x000fc600078f08ff */
[----:B------:R-:W0:Y:S01]  /*07a0*/  F2I.U32.TRUNC.NTZ R6, R6 ;  /* 0x0000000600067305 */ /* 0x000e22000020f000 */
[----:B------:R-:W-:Y:S02]  /*07b0*/  LOP3.LUT R3, R0, 0xfffffffe, RZ, 0xc0, !PT ;  /* 0xfffffffe00037812 */ /* 0x000fe400078ec0ff */
[C---:B------:R-:W-:Y:S01]  /*07c0*/  LOP3.LUT R19, R4.reuse, 0xc, R19, 0x78, !PT ;  /* 0x0000000c04137812 */ /* 0x040fe200078e7813 */
[----:B------:R-:W-:Y:S02]  /*07d0*/  UIADD3 UR4, -UR4, URZ, URZ ;  /* 0x0000003f04047290 */ /* 0x000fe4000fffe13f */
[----:B------:R-:W-:Y:S02]  /*07e0*/  IMAD.IADD R3, R4, 0x1, -R3 ;  /* 0x0000000104037824 */ /* 0x000fe400078e0a03 */
[----:B------:R-:W-:-:S03]  /*07f0*/  UIMAD UR8, UR8, UR4, UR13 ;  /* 0x00000004080872a4 */ /* 0x000fc6000f8e020d */
[----:B------:R-:W-:Y:S02]  /*0800*/  UMOV UR4, 0x20 ;  /* 0x0000002000047882 */ /* 0x000fe40000000000 */
[----:B------:R-:W-:-:S04]  /*0810*/  @!UP0 UIADD3 UR4, -UR4, 0x100000, URZ ;  /* 0x0010000004048890 */ /* 0x000fc8000fffe13f */
[----:B------:R-:W-:Y:S02]  /*0820*/  @!UP0 USHF.L.U32 UR5, UR4, 0xb, URZ ;  /* 0x0000000b04058899 */ /* 0x000fe4000800063f */
[----:B------:R-:W-:Y:S01]  /*0830*/  @!UP0 USHF.L.U32 UR4, UR4, 0x1, URZ ;  /* 0x0000000104048899 */ /* 0x000fe2000800063f */
[----:B------:R-:W-:Y:S01]  /*0840*/  ISETP.NE.AND P3, PT, R3, UR8, PT ;  /* 0x0000000803007c0c */ /* 0x000fe2000bf65270 */
[----:B-1----:R-:W-:Y:S01]  /*0850*/  @!UP0 ULEA UR6, UR7, UR6, 0x18 ;  /* 0x0000000607068291 */ /* 0x002fe2000f8ec03f */
[----:B------:R-:W1:Y:S01]  /*0860*/  LDC R3, c[0x0][0x140] ;  /* 0x00005000ff037b82 */ /* 0x000e620000000800 */
[----:B0-----:R-:W-:Y:S01]  /*0870*/  R2UR UR12, R6 ;  /* 0x00000000060c72ca */ /* 0x001fe200000e0000 */
[----:B------:R-:W-:Y:S01]  /*0880*/  VOTEU.ALL UP0, P0 ;  /* 0x00000000003f7886 */ /* 0x000fe20000000000 */
[----:B------:R-:W-:-:S04]  /*0890*/  LOP3.LUT P0, RZ, R5, 0x7, RZ, 0xc0, !PT ;  /* 0x0000000705ff7812 */ /* 0x000fc8000780c0ff */
[C---:B------:R-:W-:Y:S01]  /*08a0*/  ISETP.LT.U32.AND P0, PT, R19.reuse, 0x2, !P0 ;  /* 0x000000021300780c */ /* 0x040fe20004701070 */
[----:B------:R-:W0:Y:S03]  /*08b0*/  FENCE.VIEW.ASYNC.S ;  /* 0x00000000000073c6 */ /* 0x000e260000000000 */
[----:B0-----:R-:W0:Y:S01]  /*08c0*/  @!UP0 SYNCS.EXCH.64 URZ, [UR6+0xf0], UR4 ;  /* 0x0000f004063f85b2 */ /* 0x001e220008000100 */
[----:B------:R-:W-:Y:S02]  /*08d0*/  @P3 LEA.HI R0, R19, R19, RZ, 0x1 ;  /* 0x0000001313003211 */ /* 0x000fe400078f08ff */
[----:B------:R-:W-:Y:S02]  /*08e0*/  UIADD3 UR12, -UR12, URZ, URZ ;  /* 0x0000003f0c0c7290 */ /* 0x000fe4000fffe13f */
[----:B------:R-:W-:Y:S02]  /*08f0*/  @P3 SHF.R.S32.HI R0, RZ, 0x1, R0 ;  /* 0x00000001ff003819 */ /* 0x000fe40000011400 */
[----:B-1----:R-:W-:-:S02]  /*0900*/  ISETP.EQ.U32.AND P2, PT, R3, 0x1, PT ;  /* 0x000000010300780c */ /* 0x002fc40003f42070 */
[----:B------:R-:W-:Y:S01]  /*0910*/  SEL R3, RZ, 0x1, !P0 ;  /* 0x00000001ff037807 */ /* 0x000fe20004000000 */
[----:B------:R1:W2:Y:S01]  /*0920*/  @!UP1 SYNCS.EXCH.64 URZ, [UR6+0xf8], UR4 ;  /* 0x0000f804063f95b2 */ /* 0x0002a20008000100 */
[----:B------:R-:W-:Y:S01]  /*0930*/  NOP ;  /* 0x0000000000007918 */ /* 0x000fe20000000000 */
[----:B-1----:R-:W-:-:S06]  /*0940*/  UIMAD UR4, UR11, UR12, UR10 ;  /* 0x0000000c0b0472a4 */ /* 0x002fcc000f8e020a */
[----:B------:R-:W-:-:S04]  /*0950*/  @P3 ISETP.NE.AND P4, PT, R0, UR4, PT ;  /* 0x0000000400003c0c */ /* 0x000fc8000bf85270 */
[----:B------:R-:W-:-:S04]  /*0960*/  @P3 SEL R18, RZ, 0x1, P4 ;  /* 0x00000001ff123807 */ /* 0x000fc80002000000 */
[----:B------:R-:W-:Y:S01]  /*0970*/  LOP3.LUT R18, R18, R3, RZ, 0xc0, !PT ;  /* 0x0000000312127212 */ /* 0x000fe200078ec0ff */
[----:B0-----:R-:W-:Y:S06]  /*0980*/  @!P2 BRA `(.L_x_4) ;  /* 0x000000000008a947 */ /* 0x001fec0003800000 */
[----:B--2---:R-:W-:Y:S01]  /*0990*/  UCGABAR_ARV ;  /* 0x00000000000079c7 */ /* 0x004fe20008000000 */
[----:B------:R-:W-:Y:S05]  /*09a0*/  BRA `(.L_x_5) ;  /* 0x0000000000047947 */ /* 0x000fea0003800000 */
.L_x_4:
[----:B--2---:R-:W-:Y:S01]  /*09b0*/  NOP ;  /* 0x0000000000007918 */ /* 0x004fe20000000000 */
.L_x_5:
[----:B------:R-:W-:Y:S01]  /*09c0*/  ULDC UR4, c[0x0][0x65c] ;  /* 0x0001970000047ab9 */ /* 0x000fe20000000800 */
[----:B------:R-:W-:Y:S01]  /*09d0*/  UMOV UR5, URZ ;  /* 0x0000003f00057c82 */ /* 0x000fe20008000000 */
[----:B------:R-:W-:-:S03]  /*09e0*/  UISETP.NE.AND UP0, UPT, UR4, 0x1, UPT ;  /* 0x000000010400788c */ /* 0x000fc6000bf05270 */
[----:B------:R-:W-:Y:S01]  /*09f0*/  UMOV UR4, UR13 ;  /* 0x0000000d00047c82 */ /* 0x000fe20008000000 */
[----:B------:R-:W-:Y:S02]  /*0a00*/  UP2UR UR37, UPR, URZ, 0x1 ;  /* 0x000000013f257883 */ /* 0x000fe40008000000 */
[----:B------:R-:W-:Y:S02]  /*0a10*/  PLOP3.LUT P3, PT, PT, PT, UP0, 0x80, 0x0 ;  /* 0x000000000000781c */ /* 0x000fe40003f6f008 */
[----:B------:R-:W-:Y:S02]  /*0a20*/  PLOP3.LUT P4, PT, PT, PT, UP0, 0x80, 0x0 ;  /* 0x000000000000781c */ /* 0x000fe40003f8f008 */
[----:B------:R-:W-:Y:S01]  /*0a30*/  PLOP3.LUT P5, PT, PT, PT, UP0, 0x80, 0x0 ;  /* 0x000000000000781c */ /* 0x000fe20003faf008 */
[----:B------:R-:W-:Y:S01]  /*0a40*/  @UP0 ULDC UR14, c[0x0][0x10] ;  /* 0x00000400000e0ab9 */ /* 0x000fe20000000800 */
[----:B------:R-:W-:Y:S01]  /*0a50*/  @UP0 UMOV UR6, UR10 ;  /* 0x0000000a00060c82 */ /* 0x000fe20008000000 */
[----:B------:R-:W-:Y:S01]  /*0a60*/  @UP0 UMOV UR7, URZ ;  /* 0x0000003f00070c82 */ /* 0x000fe20008000000 */
[----:B------:R-:W-:Y:S01]  /*0a70*/  PLOP3.LUT P0, PT, PT, PT, UP0, 0x80, 0x0 ;  /* 0x000000000000781c */ /* 0x000fe20003f0f008 */
[----:B------:R-:W-:-:S03]  /*0a80*/  @UP0 UIMAD.WIDE.U32 UR14, UR13, UR14, UR6 ;  /* 0x0000000e0d0e02a5 */ /* 0x000fc6000f8e0006 */
[----:B------:R-:W-:Y:S01]  /*0a90*/  @!UP0 ULDC UR7, c[0x0][0xc] ;  /* 0x0000030000078ab9 */ /* 0x000fe20000000800 */
[----:B------:R-:W-:Y:S01]  /*0aa0*/  @UP0 UMOV UR6, URZ ;  /* 0x0000003f00060c82 */ /* 0x000fe20008000000 */
[----:B------:R-:W-:Y:S01]  /*0ab0*/  @!UP0 UIMAD.WIDE.U32 UR4, UR10, UR7, UR4 ;  /* 0x000000070a0482a5 */ /* 0x000fe2000f8e0004 */
[----:B------:R-:W-:Y:S01]  /*0ac0*/  IMAD.U32 R17, RZ, RZ, UR15 ;  /* 0x0000000fff117e24 */ /* 0x000fe2000f8e00ff */
[----:B------:R-:W-:Y:S01]  /*0ad0*/  @UP0 UIADD3 UR6, UR15, UR6, URZ ;  /* 0x000000060f060290 */ /* 0x000fe2000fffe03f */
[----:B------:R-:W-:-:S03]  /*0ae0*/  IMAD.U32 R16, RZ, RZ, UR14 ;  /* 0x0000000eff107e24 */ /* 0x000fc6000f8e00ff */
[----:B------:R-:W-:Y:S02]  /*0af0*/  IMAD.U32 R4, RZ, RZ, UR4 ;  /* 0x00000004ff047e24 */ /* 0x000fe4000f8e00ff */
[----:B------:R-:W-:Y:S02]  /*0b00*/  IMAD.U32 R7, RZ, RZ, UR5 ;  /* 0x00000005ff077e24 */ /* 0x000fe4000f8e00ff */
[----:B------:R-:W-:Y:S02]  /*0b10*/  @P3 IMAD.U32 R17, RZ, RZ, UR6 ;  /* 0x00000006ff113e24 */ /* 0x000fe4000f8e00ff */
[----:B------:R-:W-:Y:S02]  /*0b20*/  IMAD.U32 R5, RZ, RZ, UR5 ;  /* 0x00000005ff057e24 */ /* 0x000fe4000f8e00ff */
[----:B------:R-:W-:Y:S02]  /*0b30*/  IMAD.U32 R6, RZ, RZ, UR4 ;  /* 0x00000004ff067e24 */ /* 0x000fe4000f8e00ff */
[----:B------:R-:W-:-:S02]  /*0b40*/  @!P4 IMAD.MOV.U32 R16, RZ, RZ, R4 ;  /* 0x000000ffff10c224 */ /* 0x000fc400078e0004 */
[----:B------:R-:W-:Y:S01]  /*0b50*/  @!P5 IMAD.MOV.U32 R17, RZ, RZ, R7 ;  /* 0x000000ffff11d224 */ /* 0x000fe200078e0007 */
[----:B------:R-:W-:Y:S06]  /*0b60*/  @!P2 BRA `(.L_x_6) ;  /* 0x00000000000ca947 */ /* 0x000fec0003800000 */
[----:B------:R-:W-:Y:S01]  /*0b70*/  UCGABAR_WAIT ;  /* 0x0000000000007dc7 */ /* 0x000fe20008000000 */
[----:B------:R-:W-:Y:S01]  /*0b80*/  CCTL.IVALL ;  /* 0x00000000ff00798f */ /* 0x000fe20002000000 */
[----:B------:R-:W-:Y:S05]  /*0b90*/  BRA `(.L_x_7) ;  /* 0x0000000000047947 */ /* 0x000fea0003800000 */
.L_x_6:
[----:B------:R-:W-:Y:S06]  /*0ba0*/  BAR.SYNC.DEFER_BLOCKING 0x0 ;  /* 0x0000000000007b1d */ /* 0x000fec0000010000 */
.L_x_7:
[----:B------:R-:W-:Y:S05]  /*0bb0*/  @!P1 BRA `(.L_x_8) ;  /* 0x000000bc00749947 */ /* 0x000fea0003800000 */
[----:B------:R-:W-:-:S06]  /*0bc0*/  UISETP.GT.U32.AND UP0, UPT, UR16, 0x1, UPT ;  /* 0x000000011000788c */ /* 0x000fcc000bf04070 */
[----:B------:R-:W-:-:S13]  /*0bd0*/  PLOP3.LUT P0, PT, PT, PT, UP0, 0x80, 0x0 ;  /* 0x000000000000781c */ /* 0x000fda0003f0f008 */
[----:B------:R-:W-:Y:S05]  /*0be0*/  @P0 EXIT ;  /* 0x000000000000094d */ /* 0x000fea0003800000 */
[----:B------:R-:W-:Y:S01]  /*0bf0*/  ULDC.64 UR4, c[0x0][0x650] ;  /* 0x0001940000047ab9 */ /* 0x000fe20000000a00 */
[----:B------:R-:W-:Y:S01]  /*0c00*/  UMOV UR49, 0xffffffff ;  /* 0xffffffff00317882 */ /* 0x000fe20000000000 */
[----:B------:R-:W-:Y:S01]  /*0c10*/  ISETP.GE.U32.AND P0, PT, R16, UR4, PT ;  /* 0x0000000410007c0c */ /* 0x000fe2000bf06070 */
[----:B------:R-:W-:Y:S01]  /*0c20*/  UMOV UR48, 0xffffffff ;  /* 0xffffffff00307882 */ /* 0x000fe20000000000 */
[----:B------:R-:W-:Y:S01]  /*0c30*/  UMOV UR47, 0xffffffff ;  /* 0xffffffff002f7882 */ /* 0x000fe20000000000 */
[----:B------:R-:W-:Y:S02]  /*0c40*/  PRMT R0, RZ, 0x7610, R0 ;  /* 0x00007610ff007816 */ /* 0x000fe40000000000 */
[----:B------:R-:W-:-:S13]  /*0c50*/  ISETP.GE.U32.AND.EX P0, PT, R17, UR5, PT, P0 ;  /* 0x0000000511007c0c */ /* 0x000fda000bf06100 */
[----:B------:R-:W-:Y:S05]  /*0c60*/  @P0 BRA `(.L_x_9) ;  /* 0x0000000400480947 */ /* 0x000fea0003800000 */
[----:B------:R-:W-:Y:S01]  /*0c70*/  ULDC.64 UR16, c[0x0][0x628] ;  /* 0x00018a0000107ab9 */ /* 0x000fe20000000a00 */
[C---:B------:R-:W-:Y:S01]  /*0c80*/  R2UR UR19, R16.reuse ;  /* 0x00000000101372ca */ /* 0x040fe200000e0000 */
[----:B------:R-:W-:Y:S01]  /*0c90*/  ULDC UR18, c[0x0][0x630] ;  /* 0x00018c0000127ab9 */ /* 0x000fe20000000800 */
[----:B------:R-:W-:Y:S02]  /*0ca0*/  ISETP.NE.U32.AND P0, PT, RZ, UR16, PT ;  /* 0x00000010ff007c0c */ /* 0x000fe4000bf05070 */
[----:B------:R-:W-:Y:S02]  /*0cb0*/  R2UR UR4, R16 ;  /* 0x00000000100472ca */ /* 0x000fe400000e0000 */
[----:B------:R-:W-:Y:S02]  /*0cc0*/  ISETP.NE.AND.EX P0, PT, RZ, UR17, PT, P0 ;  /* 0x00000011ff007c0c */ /* 0x000fe4000bf05300 */
[----:B------:R-:W-:-:S11]  /*0cd0*/  R2UR UR5, R17 ;  /* 0x00000000110572ca */ /* 0x000fd600000e0000 */
[----:B------:R-:W-:Y:S05]  /*0ce0*/  @!P0 BRA `(.L_x_10) ;  /* 0x0000000000308947 */ /* 0x000fea0003800000 */
[----:B------:R-:W-:Y:S01]  /*0cf0*/  R2UR UR4, R16 ;  /* 0x00000000100472ca */ /* 0x000fe200000e0000 */
[----:B------:R-:W-:Y:S01]  /*0d00*/  ULDC UR9, c[0x0][0x634] ;  /* 0x00018d0000097ab9 */ /* 0x000fe20000000800 */
[----:B------:R-:W-:-:S11]  /*0d10*/  R2UR UR13, R17 ;  /* 0x00000000110d72ca */ /* 0x000fd600000e0000 */
[----:B------:R-:W-:-:S04]  /*0d20*/  UIADD3 UR9, UP0, UR4, UR9, URZ ;  /* 0x0000000904097290 */ /* 0x000fc8000ff1e03f */
[----:B------:R-:W-:-:S04]  /*0d30*/  UIADD3.X UR13, URZ, UR13, URZ, UP0, !UPT ;  /* 0x0000000d3f0d7290 */ /* 0x000fc800087fe43f */
[----:B------:R-:W-:-:S04]  /*0d40*/  UIMAD.WIDE.U32 UR4, UR13, UR16, URZ ;  /* 0x000000100d0472a5 */ /* 0x000fc8000f8e003f */
[----:B------:R-:W-:Y:S02]  /*0d50*/  UIMAD.WIDE.U32 UR6, UP0, UR9, UR17, UR4 ;  /* 0x00000011090672a5 */ /* 0x000fe4000f800004 */
[----:B------:R-:W-:Y:S02]  /*0d60*/  UIMAD.WIDE.U32 UR4, UR9, UR16, URZ ;  /* 0x00000010090472a5 */ /* 0x000fe4000f8e003f */
[----:B------:R-:W-:Y:S02]  /*0d70*/  UIADD3.X UR15, URZ, URZ, URZ, UP0, !UPT ;  /* 0x0000003f3f0f7290 */ /* 0x000fe400087fe43f */
[----:B------:R-:W-:Y:S01]  /*0d80*/  UIADD3 URZ, UP0, UR5, UR6, URZ ;  /* 0x00000006053f7290 */ /* 0x000fe2000ff1e03f */
[----:B------:R-:W-:-:S03]  /*0d90*/  UMOV UR14, UR7 ;  /* 0x00000007000e7c82 */ /* 0x000fc60008000000 */
[----:B------:R-:W-:-:S12]  /*0da0*/  UIMAD.WIDE.U32.X UR4, UR13, UR17, UR14, UP0 ;  /* 0x000000110d0472a5 */ /* 0x000fd800080e040e */
.L_x_10:
[----:B------:R-:W-:Y:S01]  /*0db0*/  USHF.R.U64 UR47, UR4, UR18, UR5 ;  /* 0x00000012042f7299 */ /* 0x000fe20008001205 */
[----:B------:R-:W-:Y:S01]  /*0dc0*/  R2UR UR7, R17 ;  /* 0x00000000110772ca */ /* 0x000fe200000e0000 */
[----:B------:R-:W-:Y:S02]  /*0dd0*/  USHF.R.U32.HI UR4, URZ, UR18, UR5 ;  /* 0x000000123f047299 */ /* 0x000fe40008011605 */
[----:B------:R-:W-:Y:S01]  /*0de0*/  UIADD3 UR5, UP0, URZ, -UR47, URZ ;  /* 0x8000002f3f057290 */ /* 0x000fe2000ff1e03f */
[----:B------:R-:W-:Y:S01]  /*0df0*/  ULDC.64 UR14, c[0x0][0x620] ;  /* 0x00018800000e7ab9 */ /* 0x000fe20000000a00 */
[----:B------:R-:W-:Y:S02]  /*0e00*/  UMOV UR6, UR19 ;  /* 0x0000001300067c82 */ /* 0x000fe40008000000 */
[----:B------:R-:W-:Y:S01]  /*0e10*/  UIADD3.X UR4, URZ, ~UR4, URZ, UP0, !UPT ;  /* 0x800000043f047290 */ /* 0x000fe200087fe43f */
[----:B------:R-:W-:Y:S01]  /*0e20*/  ULDC UR9, c[0x0][0x618] ;  /* 0x0001860000097ab9 */ /* 0x000fe20000000800 */
[----:B------:R-:W-:-:S02]  /*0e30*/  UIMAD UR12, UR11, UR12, UR10 ;  /* 0x0000000c0b0c72a4 */ /* 0x000fc4000f8e020a */
[----:B------:R-:W-:Y:S02]  /*0e40*/  UIMAD UR4, UR4, UR14, URZ ;  /* 0x0000000e040472a4 */ /* 0x000fe4000f8e023f */
[----:B------:R-:W-:Y:S02]  /*0e50*/  UIMAD.WIDE.U32 UR6, UR5, UR14, UR6 ;  /* 0x0000000e050672a5 */ /* 0x000fe4000f8e0006 */
[----:B------:R-:W-:Y:S01]  /*0e60*/  UIMAD UR4, UR5, UR15, UR4 ;  /* 0x0000000f050472a4 */ /* 0x000fe2000f8e0204 */
[----:B------:R-:W-:Y:S01]  /*0e70*/  ULDC UR10, c[0x0][0x608] ;  /* 0x00018200000a7ab9 */ /* 0x000fe20000000800 */
[----:B------:R-:W-:Y:S02]  /*0e80*/  ULDC UR18, c[0x0][0x658] ;  /* 0x0001960000127ab9 */ /* 0x000fe40000000800 */
[----:B------:R-:W-:Y:S01]  /*0e90*/  UIADD3 UR7, UR7, UR4, URZ ;  /* 0x0000000407077290 */ /* 0x000fe2000fffe03f */
[----:B------:R-:W-:Y:S02]  /*0ea0*/  UMOV UR11, 0xffffffff ;  /* 0xffffffff000b7882 */ /* 0x000fe40000000000 */
[----:B------:R-:W-:Y:S01]  /*0eb0*/  ULDC.64 UR4, c[0x0][0x640] ;  /* 0x0001900000047ab9 */ /* 0x000fe20000000a00 */
[----:B------:R-:W-:Y:S01]  /*0ec0*/  USHF.R.U64 UR16, UR6, UR9, UR7 ;  /* 0x0000000906107299 */ /* 0x000fe20008001207 */
[----:B------:R-:W-:Y:S01]  /*0ed0*/  ISETP.NE.U32.AND P0, PT, RZ, UR4, PT ;  /* 0x00000004ff007c0c */ /* 0x000fe2000bf05070 */
[----:B------:R-:W-:-:S02]  /*0ee0*/  USHF.R.U32.HI UR7, URZ, UR9, UR7 ;  /* 0x000000093f077299 */ /* 0x000fc40008011607 */
[----:B------:R-:W-:Y:S01]  /*0ef0*/  USHF.L.U32 UR6, UR11, UR18, URZ ;  /* 0x000000120b067299 */ /* 0x000fe2000800063f */
[----:B------:R-:W-:Y:S01]  /*0f00*/  ISETP.NE.AND.EX P0, PT, RZ, UR5, PT, P0 ;  /* 0x00000005ff007c0c */ /* 0x000fe2000bf05300 */
[----:B------:R-:W-:Y:S02]  /*0f10*/  USHF.R.U64 UR22, UR16, UR10, UR7 ;  /* 0x0000000a10167299 */ /* 0x000fe40008001207 */
[----:B------:R-:W-:Y:S02]  /*0f20*/  USHF.R.U32.HI UR7, URZ, UR10, UR7 ;  /* 0x0000000a3f077299 */ /* 0x000fe40008011607 */
[----:B------:R-:W-:Y:S02]  /*0f30*/  UISETP.NE.AND UP1, UPT, UR37, URZ, UPT ;  /* 0x0000003f2500728c */ /* 0x000fe4000bf25270 */
[----:B------:R-:W-:Y:S01]  /*0f40*/  USHF.R.U64 UR23, UR22, UR18, UR7 ;  /* 0x0000001216177299 */ /* 0x000fe20008001207 */
[----:B------:R-:W-:Y:S01]  /*0f50*/  ULDC UR17, c[0x0][0x600] ;  /* 0x0001800000117ab9 */ /* 0x000fe20000000800 */
[----:B------:R-:W-:-:S02]  /*0f60*/  ULOP3.LUT UR13, URZ, UR6, URZ, 0x33, !UPT ;  /* 0x000000063f0d7292 */ /* 0x000fc4000f8e333f */
[----:B------:R-:W-:Y:S02]  /*0f70*/  UIADD3 UR15, UR17, -0x1, URZ ;  /* 0xffffffff110f7890 */ /* 0x000fe4000fffe03f */
[----:B------:R-:W-:Y:S02]  /*0f80*/  USEL UR12, UR8, UR12, !UP1 ;  /* 0x0000000c080c7287 */ /* 0x000fe4000c800000 */
[----:B------:R-:W-:Y:S01]  /*0f90*/  USHF.R.U32.HI UR7, URZ, UR18, UR7 ;  /* 0x000000123f077299 */ /* 0x000fe20008011607 */
[----:B------:R-:W-:Y:S01]  /*0fa0*/  ULDC UR19, c[0x0][0x648] ;  /* 0x0001920000137ab9 */ /* 0x000fe20000000800 */
[----:B------:R-:W-:Y:S01]  /*0fb0*/  ULDC UR20, c[0x0][0x638] ;  /* 0x00018e0000147ab9 */ /* 0x000fe20000000800 */
[----:B------:R-:W-:Y:S01]  /*0fc0*/  UMOV UR21, 0x1 ;  /* 0x0000000100157882 */ /* 0x000fe20000000000 */
[----:B------:R-:W-:Y:S01]  /*0fd0*/  UMOV UR6, UR23 ;  /* 0x0000001700067c82 */ /* 0x000fe20008000000 */
[----:B------:R-:W-:Y:S07]  /*0fe0*/  @!P0 BRA `(.L_x_11) ;  /* 0x0000000000308947 */ /* 0x000fee0003800000 */
[----:B------:R-:W-:Y:S02]  /*0ff0*/  ULDC UR10, c[0x0][0x64c] ;  /* 0x00019300000a7ab9 */ /* 0x000fe40000000800 */
        /* <DEDUP_REMOVED lines=8> */
[----:B------:R-:W-:-:S07]  /*1080*/  UIMAD.WIDE.U32.X UR4, UR14, UR5, UR10, UP0 ;  /* 0x000000050e0472a5 */ /* 0x000fce00080e040a */
[----:B------:R-:W-:Y:S01]  /*1090*/  UMOV UR6, UR4 ;  /* 0x0000000400067c82 */ /* 0x000fe20008000000 */
[----:B------:R-:W-:-:S05]  /*10a0*/  UMOV UR7, UR5 ;  /* 0x0000000500077c82 */ /* 0x000fca0008000000 */
.L_x_11:
[----:B------:R-:W-:Y:S01]  /*10b0*/  USHF.R.U64 UR5, UR6, UR19, UR7 ;  /* 0x0000001306057299 */ /* 0x000fe20008001207 */
[----:B------:R-:W-:Y:S01]  /*10c0*/  IMAD.MOV.U32 R0, RZ, RZ, 0x1 ;  /* 0x00000001ff007424 */ /* 0x000fe200078e00ff */
[----:B------:R-:W-:Y:S02]  /*10d0*/  USHF.L.U32 UR4, UR21, UR18, URZ ;  /* 0x0000001215047299 */ /* 0x000fe4000800063f */
[----:B------:R-:W-:Y:S02]  /*10e0*/  ULOP3.LUT UR13, UR22, UR13, URZ, 0xc0, !UPT ;  /* 0x0000000d160d7292 */ /* 0x000fe4000f8ec03f */
[----:B------:R-:W-:Y:S02]  /*10f0*/  UIADD3 UR6, -UR5, URZ, URZ ;  /* 0x0000003f05067290 */ /* 0x000fe4000fffe13f */
[----:B------:R-:W-:Y:S02]  /*1100*/  UIMAD UR13, UR4, UR5, UR13 ;  /* 0x00000005040d72a4 */ /* 0x000fe4000f8e020d */
[----:B------:R-:W-:-:S02]  /*1110*/  ULOP3.LUT UR15, UR16, UR15, URZ, 0xc0, !UPT ;  /* 0x0000000f100f7292 */ /* 0x000fc4000f8ec03f */
[----:B------:R-:W-:Y:S01]  /*1120*/  UIMAD UR4, UR6, UR20, UR23 ;  /* 0x00000014060472a4 */ /* 0x000fe2000f8e0217 */
[----:B------:R-:W-:Y:S01]  /*1130*/  ULDC UR5, c[0x0][0x610] ;  /* 0x0001840000057ab9 */ /* 0x000fe20000000800 */
[----:B------:R-:W-:Y:S02]  /*1140*/  UISETP.NE.AND UP0, UPT, UR37, URZ, UPT ;  /* 0x0000003f2500728c */ /* 0x000fe4000bf05270 */
[----:B------:R-:W-:Y:S02]  /*1150*/  UIMAD UR12, UR13, UR5, UR12 ;  /* 0x000000050d0c72a4 */ /* 0x000fe4000f8e020c */
[----:B------:R-:W-:-:S04]  /*1160*/  UIMAD UR4, UR4, UR17, UR15 ;  /* 0x00000011040472a4 */ /* 0x000fc8000f8e020f */
[----:B------:R-:W-:Y:S02]  /*1170*/  USEL UR48, UR4, UR12, !UP0 ;  /* 0x0000000c04307287 */ /* 0x000fe4000c000000 */
[----:B------:R-:W-:-:S12]  /*1180*/  USEL UR49, UR12, UR4, !UP0 ;  /* 0x000000040c317287 */ /* 0x000fd8000c000000 */
.L_x_9:
[----:B------:R-:W-:-:S08]  /*1190*/  NOP ;  /* 0x0000000000007918 */ /* 0x000fd00000000000 */
[----:B------:R-:W0:Y:S02]  /*11a0*/  USETMAXREG.TRY_ALLOC.CTAPOOL UP0, 0xe8 ;  /* 0x000000e8000079c8 */ /* 0x000e240008000600 */
[----:B0-----:R-:W-:-:S13]  /*11b0*/  PLOP3.LUT P0, PT, PT, PT, UP0, 0x80, 0x0 ;  /* 0x000000000000781c */ /* 0x001fda0003f0f008 */
[----:B------:R-:W-:Y:S05]  /*11c0*/  @!P0 BRA `(.L_x_9) ;  /* 0xfffffffc00f08947 */ /* 0x000fea000383ffff */
[----:B------:R-:W-:Y:S01]  /*11d0*/  ULDC.64 UR4, c[0x0][0x598] ;  /* 0x0001660000047ab9 */ /* 0x000fe20000000a00 */
[----:B------:R-:W-:Y:S01]  /*11e0*/  ULDC.64 UR50, c[0x0][0x208] ;  /* 0x0000820000327ab9 */ /* 0x000fe20000000a00 */
[----:B------:R-:W-:-:S04]  /*11f0*/  ISETP.NE.U32.AND P0, PT, RZ, UR4, PT ;  /* 0x00000004ff007c0c */ /* 0x000fc8000bf05070 */
[----:B------:R-:W-:-:S13]  /*1200*/  ISETP.NE.AND.EX P0, PT, RZ, UR5, PT, P0 ;  /* 0x00000005ff007c0c */ /* 0x000fda000bf05300 */
[----:B------:R-:W-:Y:S05]  /*1210*/  @!P0 BRA `(.L_x_12) ;  /* 0x00000000001c8947 */ /* 0x000fea0003800000 */
[----:B------:R-:W0:Y:S02]  /*1220*/  LDC.64 R4, c[0x0][0x598] ;  /* 0x00016600ff047b82 */ /* 0x000e240000000a00 */
[----:B0-----:R-:W2:Y:S02]  /*1230*/  LDG.E.64 R4, desc[UR50][R4.64] ;  /* 0x0000003204047981 */ /* 0x001ea4000c1e1b00 */
[----:B--2---:R-:W-:-:S04]  /*1240*/  ISETP.NE.U32.AND P0, PT, R4, RZ, PT ;  /* 0x000000ff0400720c */ /* 0x004fc80003f05070 */
[----:B------:R-:W-:-:S13]  /*1250*/  ISETP.NE.AND.EX P0, PT, R5, RZ, PT, P0 ;  /* 0x000000ff0500720c */ /* 0x000fda0003f05300 */
[----:B------:R-:W-:Y:S05]  /*1260*/  @!P0 BRA `(.L_x_12) ;  /* 0x0000000000088947 */ /* 0x000fea0003800000 */
[----:B------:R0:W5:Y:S01]  /*1270*/  LD.E R192, desc[UR50][R4.64] ;  /* 0x0000003204c07980 */ /* 0x000162000c101900 */
[----:B------:R-:W-:Y:S05]  /*1280*/  BRA `(.L_x_13) ;  /* 0x0000000000247947 */ /* 0x000fea0003800000 */
.L_x_12:
[----:B------:R-:W-:Y:S02]  /*1290*/  ULDC.64 UR4, c[0x0][0x588] ;  /* 0x0001620000047ab9 */ /* 0x000fe40000000a00 */
[----:B------:R-:W-:-:S04]  /*12a0*/  ISETP.NE.U32.AND P0, PT, RZ, UR4, PT ;  /* 0x00000004ff007c0c */ /* 0x000fc8000bf05070 */
[----:B------:R-:W-:-:S13]  /*12b0*/  ISETP.NE.AND.EX P0, PT, RZ, UR5, PT, P0 ;  /* 0x00000005ff007c0c */ /* 0x000fda000bf05300 */
[----:B------:R-:W-:Y:S05]  /*12c0*/  @!P0 BRA `(.L_x_14) ;  /* 0x00000000000c8947 */ /* 0x000fea0003800000 */
[----:B------:R-:W0:Y:S02]  /*12d0*/  LDC.64 R192, c[0x0][0x588] ;  /* 0x00016200ffc07b82 */ /* 0x000e240000000a00 */
[----:B0-----:R1:W5:Y:S01]  /*12e0*/  LDG.E R192, desc[UR50][R192.64] ;  /* 0x00000032c0c07981 */ /* 0x001362000c1e1900 */
[----:B------:R-:W-:Y:S05]  /*12f0*/  BRA `(.L_x_13) ;  /* 0x0000000000087947 */ /* 0x000fea0003800000 */
.L_x_14:
[----:B------:R-:W-:Y:S02]  /*1300*/  ULDC UR4, c[0x0][0x580] ;  /* 0x0001600000047ab9 */ /* 0x000fe40000000800 */
[----:B------:R-:W-:-:S07]  /*1310*/  IMAD.U32 R192, RZ, RZ, UR4 ;  /* 0x00000004ffc07e24 */ /* 0x000fce000f8e00ff */
.L_x_13:
[----:B------:R-:W-:Y:S02]  /*1320*/  ULDC.64 UR4, c[0x0][0x5a0] ;  /* 0x0001680000047ab9 */ /* 0x000fe40000000a00 */
[----:B------:R-:W-:-:S04]  /*1330*/  ISETP.NE.U32.AND P0, PT, RZ, UR4, PT ;  /* 0x00000004ff007c0c */ /* 0x000fc8000bf05070 */
[----:B------:R-:W-:-:S13]  /*1340*/  ISETP.NE.AND.EX P0, PT, RZ, UR5, PT, P0 ;  /* 0x00000005ff007c0c */ /* 0x000fda000bf05300 */
[----:B------:R-:W-:Y:S05]  /*1350*/  @!P0 BRA `(.L_x_15) ;  /* 0x00000000001c8947 */ /* 0x000fea0003800000 */
[----:B0-----:R-:W0:Y:S02]  /*1360*/  LDC.64 R4, c[0x0][0x5a0] ;  /* 0x00016800ff047b82 */ /* 0x001e240000000a00 */
[----:B0-----:R-:W2:Y:S02]  /*1370*/  LDG.E.64 R4, desc[UR50][R4.64] ;  /* 0x0000003204047981 */ /* 0x001ea4000c1e1b00 */
[----:B--2---:R-:W-:-:S04]  /*1380*/  ISETP.NE.U32.AND P0, PT, R4, RZ, PT ;  /* 0x000000ff0400720c */ /* 0x004fc80003f05070 */
[----:B------:R-:W-:-:S13]  /*1390*/  ISETP.NE.AND.EX P0, PT, R5, RZ, PT, P0 ;  /* 0x000000ff0500720c */ /* 0x000fda0003f05300 */
[----:B------:R-:W-:Y:S05]  /*13a0*/  @!P0 BRA `(.L_x_15) ;  /* 0x0000000000088947 */ /* 0x000fea0003800000 */
[----:B-1----:R0:W5:Y:S01]  /*13b0*/  LD.E R193, desc[UR50][R4.64] ;  /* 0x0000003204c17980 */ /* 0x002162000c101900 */
[----:B------:R-:W-:Y:S05]  /*13c0*/  BRA `(.L_x_16) ;  /* 0x0000000000247947 */ /* 0x000fea0003800000 */
.L_x_15:
[----:B------:R-:W-:Y:S02]  /*13d0*/  ULDC.64 UR4, c[0x0][0x590] ;  /* 0x0001640000047ab9 */ /* 0x000fe40000000a00 */
[----:B------:R-:W-:-:S04]  /*13e0*/  ISETP.NE.U32.AND P0, PT, RZ, UR4, PT ;  /* 0x00000004ff007c0c */ /* 0x000fc8000bf05070 */
[----:B------:R-:W-:-:S13]  /*13f0*/  ISETP.NE.AND.EX P0, PT, RZ, UR5, PT, P0 ;  /* 0x00000005ff007c0c */ /* 0x000fda000bf05300 */
[----:B------:R-:W-:Y:S05]  /*1400*/  @!P0 BRA `(.L_x_17) ;  /* 0x00000000000c8947 */ /* 0x000fea0003800000 */
[----:B0-----:R-:W1:Y:S02]  /*1410*/  LDC.64 R4, c[0x0][0x590] ;  /* 0x00016400ff047b82 */ /* 0x001e640000000a00 */
[----:B-1----:R1:W5:Y:S01]  /*1420*/  LDG.E R193, desc[UR50][R4.64] ;  /* 0x0000003204c17981 */ /* 0x002362000c1e1900 */
[----:B------:R-:W-:Y:S05]  /*1430*/  BRA `(.L_x_16) ;  /* 0x0000000000087947 */ /* 0x000fea0003800000 */
.L_x_17:
[----:B------:R-:W-:Y:S02]  /*1440*/  ULDC UR4, c[0x0][0x584] ;  /* 0x0001610000047ab9 */ /* 0x000fe40000000800 */
[----:B-1----:R-:W-:-:S07]  /*1450*/  IMAD.U32 R193, RZ, RZ, UR4 ;  /* 0x00000004ffc17e24 */ /* 0x002fce000f8e00ff */
.L_x_16:
[----:B------:R-:W-:-:S13]  /*1460*/  LOP3.LUT P0, RZ, R0, 0xff, RZ, 0xc0, !PT ;  /* 0x000000ff00ff7812 */ /* 0x000fda000780c0ff */
[----:B------:R-:W-:Y:S05]  /*1470*/  @!P0 EXIT ;  /* 0x000000000000894d */ /* 0x000fea0003800000 */
[----:B------:R-:W-:Y:S01]  /*1480*/  ULDC UR4, c[0x0][0x28c] ;  /* 0x0000a30000047ab9 */ /* 0x000fe20000000800 */
[----:B------:R-:W-:Y:S01]  /*1490*/  ULDC.64 UR6, c[0x0][0x5c8] ;  /* 0x0001720000067ab9 */ /* 0x000fe20000000a00 */
[----:B------:R-:W-:Y:S02]  /*14a0*/  UIADD3 UR4, UR4, 0x1f, URZ ;  /* 0x0000001f04047890 */ /* 0x000fe4000fffe03f */
[----:B------:R-:W-:Y:S02]  /*14b0*/  USHF.L.U64.HI UR38, UR6, 0x7, UR7 ;  /* 0x0000000706267899 */ /* 0x000fe40008010207 */
[----:B------:R-:W-:Y:S02]  /*14c0*/  USHF.R.S32.HI UR5, URZ, 0x1f, UR4 ;  /* 0x0000001f3f057899 */ /* 0x000fe40008011404 */
[----:B------:R-:W-:Y:S02]  /*14d0*/  USHF.L.U32 UR39, UR6, 0x7, URZ ;  /* 0x0000000706277899 */ /* 0x000fe4000800063f */
[----:B------:R-:W-:-:S02]  /*14e0*/  ULEA.HI UR5, UR5, UR4, URZ, 0x5 ;  /* 0x0000000405057291 */ /* 0x000fc4000f8f283f */
[----:B------:R-:W-:Y:S02]  /*14f0*/  USHF.L.U64.HI UR40, UR6, 0x3, UR7 ;  /* 0x0000000306287899 */ /* 0x000fe40008010207 */
[----:B------:R-:W-:Y:S02]  /*1500*/  USHF.L.U32 UR41, UR6, 0x3, URZ ;  /* 0x0000000306297899 */ /* 0x000fe4000800063f */
[----:B------:R-:W-:Y:S02]  /*1510*/  USHF.L.U64.HI UR42, UR6, 0x8, UR7 ;  /* 0x00000008062a7899 */ /* 0x000fe40008010207 */
[----:B------:R-:W-:Y:S02]  /*1520*/  USHF.L.U32 UR43, UR6, 0x8, URZ ;  /* 0x00000008062b7899 */ /* 0x000fe4000800063f */
[----:B------:R-:W-:Y:S01]  /*1530*/  USHF.R.S32.HI UR46, URZ, 0x5, UR5 ;  /* 0x000000053f2e7899 */ /* 0x000fe20008011405 */
[----:B------:R-:W-:Y:S01]  /*1540*/  UMOV UR45, URZ ;  /* 0x0000003f002d7c82 */ /* 0x000fe20008000000 */
[----:B------:R-:W-:-:S10]  /*1550*/  UMOV UR44, URZ ;  /* 0x0000003f002c7c82 */ /* 0x000fd40008000000 */
.L_x_69:
[----:B------:R-:W-:Y:S01]  /*1560*/  LOP3.LUT R0, R2, 0x80, RZ, 0xc0, !PT ;  /* 0x0000008002007812 */ /* 0x000fe200078ec0ff */
[----:B------:R-:W2:Y:S01]  /*1570*/  S2UR UR6, SR_CgaCtaId ;  /* 0x00000000000679c3 */ /* 0x000ea20000008800 */
[----:B------:R-:W-:Y:S02]  /*1580*/  UMOV UR52, 0x400 ;  /* 0x0000040000347882 */ /* 0x000fe40000000000 */
[----:B------:R-:W-:-:S06]  /*1590*/  SHF.R.U32.HI R0, RZ, 0x7, R0 ;  /* 0x00000007ff007819 */ /* 0x000fcc0000011600 */
[----:B------:R-:W3:Y:S01]  /*15a0*/  SHFL.IDX PT, R0, R0, RZ, 0x1f ;  /* 0x00001fff00007589 */ /* 0x000ee200000e0000 */
[----:B--2---:R-:W-:Y:S01]  /*15b0*/  ULEA UR52, UR6, UR52, 0x18 ;  /* 0x0000003406347291 */ /* 0x004fe2000f8ec03f */
[----:B---3--:R-:W-:-:S13]  /*15c0*/  R2UR UR4, R0 ;  /* 0x00000000000472ca */ /* 0x008fda00000e0000 */
[----:B------:R-:W-:-:S04]  /*15d0*/  ULEA.HI UR5, UR4, UR4, URZ, 0x1 ;  /* 0x0000000404057291 */ /* 0x000fc8000f8f083f */
[----:B------:R-:W-:-:S04]  /*15e0*/  ULOP3.LUT UR5, UR5, 0x1ffffe, URZ, 0xc0, !UPT ;  /* 0x001ffffe05057892 */ /* 0x000fc8000f8ec03f */
[----:B------:R-:W-:-:S03]  /*15f0*/  UIADD3 UR5, UR4, -UR5, URZ ;  /* 0x8000000504057290 */ /* 0x000fc6000fffe03f */
[----:B------:R-:W-:Y:S01]  /*1600*/  ULDC UR4, c[0x0][0x28c] ;  /* 0x0000a30000047ab9 */ /* 0x000fe20000000800 */
[----:B------:R-:W-:Y:S01]  /*1610*/  ULEA UR5, UR5, UR52, 0xb ;  /* 0x0000003405057291 */ /* 0x000fe2000f8e583f */
[----:B------:R-:W-:-:S03]  /*1620*/  ISETP.LT.AND P0, PT, RZ, UR4, PT ;  /* 0x00000004ff007c0c */ /* 0x000fc6000bf01270 */
[----:B------:R-:W-:-:S04]  /*1630*/  UIADD3 UR5, UR5, 0x200, URZ ;  /* 0x0000020005057890 */ /* 0x000fc8000fffe03f */
[----:B------:R-:W-:-:S04]  /*1640*/  USHF.R.U32.HI UR5, URZ, 0x4, UR5 ;  /* 0x000000043f057899 */ /* 0x000fc80008011605 */
[----:B------:R-:W-:Y:S02]  /*1650*/  ULOP3.LUT UR53, UR5, 0x3fff, URZ, 0xc0, !UPT ;  /* 0x00003fff05357892 */ /* 0x000fe4000f8ec03f */
[----:B-1----:R-:W-:Y:S10]  /*1660*/  @P0 BRA `(.L_x_18) ;  /* 0x0000000000400947 */ /* 0x002ff40003800000 */
[----:B------:R-:W-:Y:S01]  /*1670*/  MOV R0, 0x0 ;  /* 0x0000000000007802 */ /* 0x000fe20000000f00 */
[----:B------:R-:W-:Y:S01]  /*1680*/  ULDC.64 UR4, c[0x4][0x68] ;  /* 0x01001a0000047ab9 */ /* 0x000fe20000000a00 */
[----:B------:R-:W-:Y:S01]  /*1690*/  ULDC.64 UR6, c[0x4][0x8] ;  /* 0x0100020000067ab9 */ /* 0x000fe20000000a00 */
[----:B01----:R-:W-:Y:S01]  /*16a0*/  IMAD.U32 R4, RZ, RZ, UR4 ;  /* 0x00000004ff047e24 */ /* 0x003fe2000f8e00ff */
[----:B------:R0:W1:Y:S01]  /*16b0*/  LDC.64 R14, c[0x4][R0] ;  /* 0x01000000000e7b82 */ /* 0x0000620000000a00 */
[----:B------:R-:W-:Y:S01]  /*16c0*/  IMAD.U32 R5, RZ, RZ, UR5 ;  /* 0x00000005ff057e24 */ /* 0x000fe2000f8e00ff */
[----:B------:R-:W-:Y:S01]  /*16d0*/  ULDC.64 UR4, c[0x4][0x70] ;  /* 0x01001c0000047ab9 */ /* 0x000fe20000000a00 */
[----:B------:R-:W-:Y:S02]  /*16e0*/  IMAD.U32 R10, RZ, RZ, UR6 ;  /* 0x00000006ff0a7e24 */ /* 0x000fe4000f8e00ff */
[----:B------:R-:W-:Y:S02]  /*16f0*/  IMAD.U32 R6, RZ, RZ, UR4 ;  /* 0x00000004ff067e24 */ /* 0x000fe4000f8e00ff */
[----:B------:R-:W-:-:S02]  /*1700*/  IMAD.U32 R7, RZ, RZ, UR5 ;  /* 0x00000005ff077e24 */ /* 0x000fc4000f8e00ff */
[----:B------:R-:W-:Y:S02]  /*1710*/  IMAD.U32 R11, RZ, RZ, UR7 ;  /* 0x00000007ff0b7e24 */ /* 0x000fe4000f8e00ff */
[----:B------:R-:W-:Y:S02]  /*1720*/  IMAD.MOV.U32 R8, RZ, RZ, 0x1e1 ;  /* 0x000001e1ff087424 */ /* 0x000fe400078e00ff */
[----:B------:R-:W-:Y:S02]  /*1730*/  IMAD.MOV.U32 R12, RZ, RZ, 0x1 ;  /* 0x00000001ff0c7424 */ /* 0x000fe400078e00ff */
[----:B0-----:R-:W-:-:S07]  /*1740*/  IMAD.MOV.U32 R13, RZ, RZ, RZ ;  /* 0x000000ffff0d7224 */ /* 0x001fce00078e00ff */
[----:B------:R-:W-:-:S07]  /*1750*/  LEPC R20, `(.L_x_18) ;  /* 0x000000001014794e */ /* 0x000fce0000000000 */
[----:B-1---5:R-:W-:Y:S05]  /*1760*/  CALL.ABS.NOINC R14 ;  /* 0x000000000e007343 */ /* 0x022fea0003c00000 */
.L_x_18:
[----:B------:R-:W-:-:S06]  /*1770*/  ULOP3.LUT UR4, UR36, 0x1, URZ, 0xfc, !UPT ;  /* 0x0000000124047892 */ /* 0x000fcc000f8efc3f */
[----:B------:R-:W-:-:S05]  /*1780*/  IMAD.U32 R0, RZ, RZ, UR4 ;  /* 0x00000004ff007e24 */ /* 0x000fca000f8e00ff */
[----:B------:R-:W-:-:S13]  /*1790*/  ISETP.NE.AND P0, PT, R0, 0x3, PT ;  /* 0x000000030000780c */ /* 0x000fda0003f05270 */
[----:B------:R-:W-:Y:S05]  /*17a0*/  @!P0 BRA `(.L_x_19) ;  /* 0x0000000000048947 */ /* 0x000fea0003800000 */
[----:B------:R-:W-:Y:S01]  /*17b0*/  BPT.TRAP 0x1 ;  /* 0x000000040000795c */ /* 0x000fe20000300000 */
.L_x_19:
[----:B------:R-:W-:Y:S02]  /*17c0*/  IMAD.U32 R3, RZ, RZ, UR44 ;  /* 0x0000002cff037e24 */ /* 0x000fe4000f8e00ff */
[----:B------:R-:W-:-:S03]  /*17d0*/  IMAD.U32 R0, RZ, RZ, UR45 ;  /* 0x0000002dff007e24 */ /* 0x000fc6000f8e00ff */
[----:B------:R-:W-:Y:S02]  /*17e0*/  LEA R3, R3, UR52, 0x3 ;  /* 0x0000003403037c11 */ /* 0x000fe4000f8e18ff */
[----:B------:R-:W-:-:S04]  /*17f0*/  SHF.L.U32 R0, R0, 0x1f, RZ ;  /* 0x0000001f00007819 */ /* 0x000fc800000006ff */
[----:B------:R2:W3:Y:S01]  /*1800*/  SYNCS.PHASECHK.TRANS64.TRYWAIT P1, [R3+URZ], R0 ;  /* 0x00000000030075a7 */ /* 0x0004e2000802017f */
[----:B------:R-:W-:Y:S05]  /*1810*/  @!P0 BRA `(.L_x_20) ;  /* 0x0000000000048947 */ /* 0x000fea0003800000 */
[----:B------:R-:W-:Y:S01]  /*1820*/  BPT.TRAP 0x1 ;  /* 0x000000040000795c */ /* 0x000fe20000300000 */
.L_x_20:
[----:B---3--:R-:W-:Y:S05]  /*1830*/  @P1 BRA `(.L_x_21) ;  /* 0x0000000000081947 */ /* 0x008fea0003800000 */
[----:B------:R-:W3:Y:S02]  /*1840*/  SYNCS.PHASECHK.TRANS64.TRYWAIT P1, [R3+URZ], R0 ;  /* 0x00000000030075a7 */ /* 0x000ee4000802017f */
[----:B---3--:R-:W-:Y:S05]  /*1850*/  @!P1 BRA `(.L_x_22) ;  /* 0x000000cc006c9947 */ /* 0x008fea0003800000 */
.L_x_21:
[----:B------:R-:W-:-:S04]  /*1860*/  UISETP.LT.AND UP0, UPT, UR46, 0x1, UPT ;  /* 0x000000012e00788c */ /* 0x000fc8000bf01270 */
[----:B------:R-:W-:-:S06]  /*1870*/  USEL UR4, UR46, 0x1, UP0 ;  /* 0x000000012e047887 */ /* 0x000fcc0008000000 */
[----:B--23--:R-:W-:Y:S01]  /*1880*/  IMAD.U32 R0, RZ, RZ, UR4 ;  /* 0x00000004ff007e24 */ /* 0x00cfe2000f8e00ff */
[----:B------:R-:W-:Y:S05]  /*1890*/  WARPSYNC.ALL ;  /* 0x0000000000007948 */ /* 0x000fea0003800000 */
[----:B------:R-:W-:-:S04]  /*18a0*/  IADD3 R0, -R0, UR46, RZ ;  /* 0x0000002e00007c10 */ /* 0x000fc8000fffe1ff */
[----:B------:R-:W-:Y:S01]  /*18b0*/  ISETP.GE.AND P1, PT, R0, 0x1, PT ;  /* 0x000000010000780c */ /* 0x000fe20003f26270 */
[----:B------:R-:W-:Y:S01]  /*18c0*/  UIADD3 UR52, UR52, 0x2a200, URZ ;  /* 0x0002a20034347890 */ /* 0x000fe2000fffe03f */
[----:B------:R-:W-:Y:S01]  /*18d0*/  WARPGROUP.ARRIVE ;  /* 0x00000000000079c5 */ /* 0x000fe20000000000 */
[----:B------:R-:W-:Y:S02]  /*18e0*/  ULOP3.LUT UR32, UR53, 0x10000, URZ, 0xfc, !UPT ;  /* 0x0001000035207892 */ /* 0x000fe4000f8efc3f */
[----:B------:R-:W-:Y:S02]  /*18f0*/  USHF.R.U32.HI UR52, URZ, 0x4, UR52 ;  /* 0x000000043f347899 */ /* 0x000fe40008011634 */
[----:B------:R-:W-:Y:S02]  /*1900*/  UIMAD UR24, UR44, 0x300, UR32 ;  /* 0x000003002c1878a4 */ /* 0x000fe4000f8e0220 */
[----:B------:R-:W-:Y:S01]  /*1910*/  ULOP3.LUT UR33, UR52, 0x3fff, URZ, 0xc0, !UPT ;  /* 0x00003fff34217892 */ /* 0x000fe2000f8ec03f */
[----:B------:R-:W-:Y:S01]  /*1920*/  UMOV UR25, 0xc0000010 ;  /* 0xc000001000197882 */ /* 0x000fe20000000000 */
[----:B------:R-:W-:-:S02]  /*1930*/  UMOV UR27, 0xc0000010 ;  /* 0xc0000010001b7882 */ /* 0x000fc40000000000 */
[----:B------:R-:W-:Y:S01]  /*1940*/  ULOP3.LUT UR33, UR33, 0x10000, URZ, 0xfc, !UPT ;  /* 0x0001000021217892 */ /* 0x000fe2000f8efc3f */
[----:B------:R-:W-:Y:S01]  /*1950*/  UMOV UR20, UR24 ;  /* 0x0000001800147c82 */ /* 0x000fe20008000000 */
[----:B------:R-:W-:Y:S02]  /*1960*/  UMOV UR21, UR25 ;  /* 0x0000001900157c82 */ /* 0x000fe40008000000 */
[----:B------:R-:W-:Y:S01]  /*1970*/  UIMAD UR26, UR44, 0xe0, UR33 ;  /* 0x000000e02c1a78a4 */ /* 0x000fe2000f8e0221 */
[----:B------:R-:W-:Y:S01]  /*1980*/  UMOV UR23, 0xc0000010 ;  /* 0xc000001000177882 */ /* 0x000fe20000000000 */
[----:B------:R-:W-:Y:S02]  /*1990*/  UMOV UR16, UR24 ;  /* 0x0000001800107c82 */ /* 0x000fe40008000000 */
[----:B------:R-:W-:Y:S02]  /*19a0*/  UIADD3 UR22, UR26, 0x20, URZ ;  /* 0x000000201a167890 */ /* 0x000fe4000fffe03f */
[----:B------:R-:W-:Y:S01]  /*19b0*/  UIADD3 UR18, UR26, 0x40, URZ ;  /* 0x000000401a127890 */ /* 0x000fe2000fffe03f */
[----:B------:R-:W-:-:S02]  /*19c0*/  UMOV UR17, UR25 ;  /* 0x0000001900117c82 */ /* 0x000fc40008000000 */
[----:B------:R-:W-:Y:S01]  /*19d0*/  IGMMA.64x16x32.S8.S8 R184, gdesc[UR24], RZ, !UPT, gsb0 ;  /* 0x0060000018b879f1 */ /* 0x000fe2000c0410ff */
[----:B------:R-:W-:Y:S01]  /*19e0*/  UMOV UR19, 0xc0000010 ;  /* 0xc000001000137882 */ /* 0x000fe20000000000 */
[----:B------:R-:W-:Y:S01]  /*19f0*/  UIADD3 UR14, UR26, 0x60, URZ ;  /* 0x000000601a0e7890 */ /* 0x000fe2000fffe03f */
[----:B------:R-:W-:Y:S01]  /*1a00*/  UMOV UR12, UR24 ;  /* 0x00000018000c7c82 */ /* 0x000fe20008000000 */
[----:B------:R-:W-:Y:S01]  /*1a10*/  UMOV UR13, UR25 ;  /* 0x00000019000d7c82 */ /* 0x000fe20008000000 */
        /* <DEDUP_REMOVED lines=13> */
[----:B------:R-:W-:-:S02]  /*1af0*/  WARPGROUP.DEPBAR.LE gsb0, 0x0 ;  /* 0x00008000000079c5 */ /* 0x000fc40000010000 */
[----:B------:R-:W-:-:S06]  /*1b00*/  WARPGROUP.ARRIVE ;  /* 0x00000000000079c5 */ /* 0x000fcc0000000000 */
[----:B------:R-:W-:Y:S03]  /*1b10*/  IGMMA.64x16x32.S8.S8 R160, gdesc[UR20], RZ, !UPT, gsb0 ;  /* 0x0060000014a079f1 */ /* 0x000fe6000c0410ff */
[----:B------:R-:W-:Y:S02]  /*1b20*/  WARPGROUP.DEPBAR.LE gsb0, 0x0 ;  /* 0x00008000000079c5 */ /* 0x000fe40000010000 */
[----:B------:R-:W-:-:S06]  /*1b30*/  WARPGROUP.ARRIVE ;  /* 0x00000000000079c5 */ /* 0x000fcc0000000000 */
[----:B------:R-:W-:Y:S03]  /*1b40*/  IGMMA.64x16x32.S8.S8 R136, gdesc[UR16], RZ, !UPT, gsb0 ;  /* 0x00600000108879f1 */ /* 0x000fe6000c0410ff */
[----:B------:R-:W-:Y:S02]  /*1b50*/  WARPGROUP.DEPBAR.LE gsb0, 0x0 ;  /* 0x00008000000079c5 */ /* 0x000fe40000010000 */
[----:B------:R-:W-:-:S06]  /*1b60*/  WARPGROUP.ARRIVE ;  /* 0x00000000000079c5 */ /* 0x000fcc0000000000 */
[----:B------:R-:W-:Y:S03]  /*1b70*/  IGMMA.64x16x32.S8.S8 R112, gdesc[UR12], RZ, !UPT, gsb0 ;  /* 0x006000000c7079f1 */ /* 0x000fe6000c0410ff */
[----:B------:R-:W-:Y:S02]  /*1b80*/  WARPGROUP.DEPBAR.LE gsb0, 0x0 ;  /* 0x00008000000079c5 */ /* 0x000fe40000010000 */
[----:B------:R-:W-:-:S06]  /*1b90*/  WARPGROUP.ARRIVE ;  /* 0x00000000000079c5 */ /* 0x000fcc0000000000 */
[----:B------:R-:W-:Y:S01]  /*1ba0*/  IGMMA.64x16x32.S8.S8 R88, gdesc[UR8], RZ, !UPT, gsb0 ;  /* 0x00600000085879f1 */ /* 0x000fe2000c0410ff */
[----:B------:R-:W-:Y:S02]  /*1bb0*/  UIADD3 UR8, UR24, 0x100, URZ ;  /* 0x0000010018087890 */ /* 0x000fe4000fffe03f */
[----:B------:R-:W-:Y:S02]  /*1bc0*/  WARPGROUP.DEPBAR.LE gsb0, 0x0 ;  /* 0x00008000000079c5 */ /* 0x000fe40000010000 */
[----:B------:R-:W-:-:S06]  /*1bd0*/  WARPGROUP.ARRIVE ;  /* 0x00000000000079c5 */ /* 0x000fcc0000000000 */
[----:B------:R-:W-:Y:S03]  /*1be0*/  IGMMA.64x16x32.S8.S8 R64, gdesc[UR4], RZ, !UPT, gsb0 ;  /* 0x00600000044079f1 */ /* 0x000fe6000c0410ff */
[----:B------:R-:W-:Y:S02]  /*1bf0*/  WARPGROUP.DEPBAR.LE gsb0, 0x0 ;  /* 0x00008000000079c5 */ /* 0x000fe40000010000 */
[----:B------:R-:W-:-:S06]  /*1c00*/  WARPGROUP.ARRIVE ;  /* 0x00000000000079c5 */ /* 0x000fcc0000000000 */
[----:B------:R-:W-:Y:S01]  /*1c10*/  IGMMA.64x16x32.S8.S8 R40, gdesc[UR28], RZ, !UPT, gsb0 ;  /* 0x006000001c2879f1 */ /* 0x000fe2000c0410ff */
[----:B------:R-:W-:Y:S01]  /*1c20*/  UMOV UR28, UR8 ;  /* 0x00000008001c7c82 */ /* 0x000fe20008000000 */
[----:B------:R-:W-:Y:S01]  /*1c30*/  UMOV UR29, 0xc0000010 ;  /* 0xc0000010001d7882 */ /* 0x000fe20000000000 */
[----:B------:R-:W-:Y:S01]  /*1c40*/  UMOV UR4, UR28 ;  /* 0x0000001c00047c82 */ /* 0x000fe20008000000 */
        /* <DEDUP_REMOVED lines=10> */
[----:B------:R-:W-:-:S02]  /*1cf0*/  WARPGROUP.DEPBAR.LE gsb0, 0x0 ;  /* 0x00008000000079c5 */ /* 0x000fc40000010000 */
[----:B------:R-:W-:-:S06]  /*1d00*/  WARPGROUP.ARRIVE ;  /* 0x00000000000079c5 */ /* 0x000fcc0000000000 */
[----:B------:R-:W-:Y:S03]  /*1d10*/  IGMMA.64x16x32.S8.S8 R32, gdesc[UR28], RZ, !UPT, gsb0 ;  /* 0x006000001c2079f1 */ /* 0x000fe6000c0410ff */
[----:B------:R-:W-:Y:S02]  /*1d20*/  WARPGROUP.DEPBAR.LE gsb0, 0x0 ;  /* 0x00008000000079c5 */ /* 0x000fe40000010000 */
[----:B------:R-:W-:-:S06]  /*1d30*/  WARPGROUP.ARRIVE ;  /* 0x00000000000079c5 */ /* 0x000fcc0000000000 */
[----:B------:R-:W-:Y:S01]  /*1d40*/  IGMMA.64x16x32.S8.S8 R56, gdesc[UR4], RZ, !UPT, gsb0 ;  /* 0x00600000043879f1 */ /* 0x000fe2000c0410ff */
[----:B------:R-:W-:-:S03]  /*1d50*/  UIADD3 UR4, UR24, 0x200, URZ ;  /* 0x0000020018047890 */ /* 0x000fc6000fffe03f */
[----:B------:R-:W-:Y:S01]  /*1d60*/  UMOV UR24, UR28 ;  /* 0x0000001c00187c82 */ /* 0x000fe20008000000 */
        /* <DEDUP_REMOVED lines=29> */
[----:B------:R-:W-:Y:S01]  /*1f40*/  IGMMA.64x16x32.S8.S8 R168, gdesc[UR24], RZ, !UPT, gsb0 ;  /* 0x0060000018a879f1 */ /* 0x000fe2000c0410ff */
[----:B------:R-:W-:Y:S01]  /*1f50*/  UMOV UR26, UR30 ;  /* 0x0000001e001a7c82 */ /* 0x000fe20008000000 */
        /* <DEDUP_REMOVED lines=20> */
[----:B------:R-:W-:Y:S05]  /*20a0*/  @!P1 BRA `(.L_x_23) ;  /* 0x00000008008c9947 */ /* 0x000fea0003800000 */
[----:B------:R-:W-:Y:S02]  /*20b0*/  UIADD3 UR35, UR44, 0x1, URZ ;  /* 0x000000012c237890 */ /* 0x000fe4000fffe03f */
[----:B------:R-:W-:Y:S02]  /*20c0*/  IMAD.U32 R3, RZ, RZ, UR44 ;  /* 0x0000002cff037e24 */ /* 0x000fe4000f8e00ff */
[----:B------:R-:W-:-:S04]  /*20d0*/  UISETP.NE.AND UP0, UPT, UR35, 0xe, UPT ;  /* 0x0000000e2300788c */ /* 0x000fc8000bf05270 */
[----:B------:R-:W-:Y:S02]  /*20e0*/  USEL UR4, URZ, 0x1, UP0 ;  /* 0x000000013f047887 */ /* 0x000fe40008000000 */
[----:B------:R-:W-:Y:S02]  /*20f0*/  USEL UR35, UR35, URZ, UP0 ;  /* 0x0000003f23237287 */ /* 0x000fe40008000000 */
[----:B------:R-:W-:-:S06]  /*2100*/  ULOP3.LUT UR4, UR45, UR4, URZ, 0x3c, !UPT ;  /* 0x000000042d047292 */ /* 0x000fcc000f8e3c3f */
[----:B------:R-:W-:-:S07]  /*2110*/  IMAD.U32 R6, RZ, RZ, UR4 ;  /* 0x00000004ff067e24 */ /* 0x000fce000f8e00ff */
.L_x_30:
[----:B------:R-:W-:Y:S05]  /*2120*/  @!P0 BRA `(.L_x_24) ;  /* 0x0000000000048947 */ /* 0x000fea0003800000 */
[----:B------:R-:W-:Y:S01]  /*2130*/  BPT.TRAP 0x1 ;  /* 0x000000040000795c */ /* 0x000fe20000300000 */
.L_x_24:
[----:B------:R-:W2:Y:S01]  /*2140*/  S2UR UR4, SR_CgaCtaId ;  /* 0x00000000000479c3 */ /* 0x000ea20000008800 */
[----:B------:R-:W-:Y:S01]  /*2150*/  UMOV UR34, 0x400 ;  /* 0x0000040000227882 */ /* 0x000fe20000000000 */
[----:B01----:R-:W-:Y:S01]  /*2160*/  SHF.L.U32 R4, R6, 0x1f, RZ ;  /* 0x0000001f06047819 */ /* 0x003fe200000006ff */
[----:B--2---:R-:W-:-:S04]  /*2170*/  ULEA UR34, UR4, UR34, 0x18 ;  /* 0x0000002204227291 */ /* 0x004fc8000f8ec03f */
[----:B------:R-:W-:-:S09]  /*2180*/  ULEA UR4, UR35, UR34, 0x3 ;  /* 0x0000002223047291 */ /* 0x000fd2000f8e183f */
[----:B------:R0:W1:Y:S01]  /*2190*/  SYNCS.PHASECHK.TRANS64.TRYWAIT P1, [UR4], R4 ;  /* 0x00000004ff0075a7 */ /* 0x0000620008020144 */
[----:B------:R-:W-:Y:S05]  /*21a0*/  @!P0 BRA `(.L_x_25) ;  /* 0x0000000000048947 */ /* 0x000fea0003800000 */
[----:B------:R-:W-:Y:S01]  /*21b0*/  BPT.TRAP 0x1 ;  /* 0x000000040000795c */ /* 0x000fe20000300000 */
.L_x_25:
[----:B-1----:R-:W-:Y:S05]  /*21c0*/  @P1 BRA `(.L_x_26) ;  /* 0x0000000000081947 */ /* 0x002fea0003800000 */
[----:B------:R-:W1:Y:S02]  /*21d0*/  SYNCS.PHASECHK.TRANS64.TRYWAIT P1, [UR4], R4 ;  /* 0x00000004ff0075a7 */ /* 0x000e640008020144 */
[----:B-1----:R-:W-:Y:S05]  /*21e0*/  @!P1 BRA `(.L_x_27) ;  /* 0x000000c4001c9947 */ /* 0x002fea0003800000 */
.L_x_26:
[----:B------:R-:W-:Y:S01]  /*21f0*/  UIMAD UR24, UR35, 0x300, UR32 ;  /* 0x00000300231878a4 */ /* 0x000fe2000f8e0220 */
[----:B------:R-:W-:Y:S01]  /*2200*/  WARPGROUP.ARRIVE ;  /* 0x00000000000079c5 */ /* 0x000fe20000000000 */
[----:B------:R-:W-:Y:S01]  /*2210*/  UIMAD UR26, UR35, 0xe0, UR33 ;  /* 0x000000e0231a78a4 */ /* 0x000fe2000f8e0221 */
[----:B------:R-:W-:Y:S01]  /*2220*/  UMOV UR25, 0xc0000010 ;  /* 0xc000001000197882 */ /* 0x000fe20000000000 */
[----:B------:R-:W-:Y:S02]  /*2230*/  UMOV UR27, 0xc0000010 ;  /* 0xc0000010001b7882 */ /* 0x000fe40000000000 */
[----:B------:R-:W-:Y:S01]  /*2240*/  UIADD3 UR22, UR26, 0x20, URZ ;  /* 0x000000201a167890 */ /* 0x000fe2000fffe03f */
[----:B------:R-:W-:Y:S01]  /*2250*/  UMOV UR20, UR24 ;  /* 0x0000001800147c82 */ /* 0x000fe20008000000 */
[----:B------:R-:W-:Y:S01]  /*2260*/  UMOV UR21, UR25 ;  /* 0x0000001900157c82 */ /* 0x000fe20008000000 */
[----:B------:R-:W-:Y:S02]  /*2270*/  UMOV UR23, 0xc0000010 ;  /* 0xc000001000177882 */ /* 0x000fe40000000000 */
[----:B------:R-:W-:Y:S01]  /*2280*/  IGMMA.64x16x32.S8.S8 R184, gdesc[UR24], R184, gsb0 ;  /* 0x0060000018b879f1 */ /* 0x000fe200080410b8 */
        /* <DEDUP_REMOVED lines=22> */
[----:B------:R-:W-:Y:S03]  /*23f0*/  IGMMA.64x16x32.S8.S8 R160, gdesc[UR20], R160, gsb0 ;  /* 0x0060000014a079f1 */ /* 0x000fe600080410a0 */
[----:B------:R-:W-:Y:S02]  /*2400*/  WARPGROUP.DEPBAR.LE gsb0, 0x0 ;  /* 0x00008000000079c5 */ /* 0x000fe40000010000 */
[----:B------:R-:W-:-:S06]  /*2410*/  WARPGROUP.ARRIVE ;  /* 0x00000000000079c5 */ /* 0x000fcc0000000000 */
[----:B------:R-:W-:Y:S03]  /*2420*/  IGMMA.64x16x32.S8.S8 R136, gdesc[UR16], R136, gsb0 ;  /* 0x00600000108879f1 */ /* 0x000fe60008041088 */
[----:B------:R-:W-:Y:S02]  /*2430*/  WARPGROUP.DEPBAR.LE gsb0, 0x0 ;  /* 0x00008000000079c5 */ /* 0x000fe40000010000 */
[----:B------:R-:W-:-:S06]  /*2440*/  WARPGROUP.ARRIVE ;  /* 0x00000000000079c5 */ /* 0x000fcc0000000000 */
[----:B------:R-:W-:Y:S03]  /*2450*/  IGMMA.64x16x32.S8.S8 R112, gdesc[UR12], R112, gsb0 ;  /* 0x006000000c7079f1 */ /* 0x000fe60008041070 */
[----:B------:R-:W-:Y:S02]  /*2460*/  WARPGROUP.DEPBAR.LE gsb0, 0x0 ;  /* 0x00008000000079c5 */ /* 0x000fe40000010000 */
[----:B------:R-:W-:-:S06]  /*2470*/  WARPGROUP.ARRIVE ;  /* 0x00000000000079c5 */ /* 0x000fcc0000000000 */
[----:B------:R-:W-:Y:S01]  /*2480*/  IGMMA.64x16x32.S8.S8 R88, gdesc[UR8], R88, gsb0 ;  /* 0x00600000085879f1 */ /* 0x000fe20008041058 */
[----:B------:R-:W-:Y:S02]  /*2490*/  UIADD3 UR8, UR24, 0x100, URZ ;  /* 0x0000010018087890 */ /* 0x000fe4000fffe03f */
[----:B------:R-:W-:Y:S02]  /*24a0*/  WARPGROUP.DEPBAR.LE gsb0, 0x0 ;  /* 0x00008000000079c5 */ /* 0x000fe40000010000 */
[----:B------:R-:W-:-:S06]  /*24b0*/  WARPGROUP.ARRIVE ;  /* 0x00000000000079c5 */ /* 0x000fcc0000000000 */
[----:B------:R-:W-:Y:S03]  /*24c0*/  IGMMA.64x16x32.S8.S8 R64, gdesc[UR4], R64, gsb0 ;  /* 0x00600000044079f1 */ /* 0x000fe60008041040 */
[----:B------:R-:W-:Y:S02]  /*24d0*/  WARPGROUP.DEPBAR.LE gsb0, 0x0 ;  /* 0x00008000000079c5 */ /* 0x000fe40000010000 */
[----:B------:R-:W-:-:S06]  /*24e0*/  WARPGROUP.ARRIVE ;  /* 0x00000000000079c5 */ /* 0x000fcc0000000000 */
[----:B------:R-:W-:Y:S01]  /*24f0*/  IGMMA.64x16x32.S8.S8 R40, gdesc[UR28], R40, gsb0 ;  /* 0x006000001c2879f1 */ /* 0x000fe20008041028 */
        /* <DEDUP_REMOVED lines=15> */
[----:B------:R-:W-:Y:S03]  /*25f0*/  IGMMA.64x16x32.S8.S8 R32, gdesc[UR28], R32, gsb0 ;  /* 0x006000001c2079f1 */ /* 0x000fe60008041020 */
[----:B------:R-:W-:Y:S02]  /*2600*/  WARPGROUP.DEPBAR.LE gsb0, 0x0 ;  /* 0x00008000000079c5 */ /* 0x000fe40000010000 */
[----:B------:R-:W-:-:S06]  /*2610*/  WARPGROUP.ARRIVE ;  /* 0x00000000000079c5 */ /* 0x000fcc0000000000 */
[----:B------:R-:W-:Y:S01]  /*2620*/  IGMMA.64x16x32.S8.S8 R56, gdesc[UR4], R56, gsb0 ;  /* 0x00600000043879f1 */ /* 0x000fe20008041038 */
[----:B------:R-:W-:-:S03]  /*2630*/  UIADD3 UR4, UR24, 0x200, URZ ;  /* 0x0000020018047890 */ /* 0x000fc6000fffe03f */
[----:B------:R-:W-:Y:S01]  /*2640*/  UMOV UR24, UR28 ;  /* 0x0000001c00187c82 */ /* 0x000fe20008000000 */
        /* <DEDUP_REMOVED lines=29> */
[----:B------:R-:W-:Y:S01]  /*2820*/  IGMMA.64x16x32.S8.S8 R168, gdesc[UR24], R168, gsb0 ;  /* 0x0060000018a879f1 */ /* 0x000fe200080410a8 */
[----:B------:R-:W-:Y:S01]  /*2830*/  UMOV UR26, UR30 ;  /* 0x0000001e001a7c82 */ /* 0x000fe20008000000 */
        /* <DEDUP_REMOVED lines=20> */
[----:B------:R-:W-:Y:S05]  /*2980*/  @!P0 BRA `(.L_x_28) ;  /* 0x0000000000048947 */ /* 0x000fea0003800000 */
[----:B------:R-:W-:Y:S01]  /*2990*/  BPT.TRAP 0x1 ;  /* 0x000000040000795c */ /* 0x000fe20000300000 */
.L_x_28:
[----:B------:R-:W-:Y:S01]  /*29a0*/  ISETP.NE.AND P1, PT, R18, RZ, PT ;  /* 0x000000ff1200720c */ /* 0x000fe20003f25270 */
[----:B------:R-:W-:-:S12]  /*29b0*/  UISETP.GT.U32.AND UP0, UPT, UR36, 0x1, UPT ;  /* 0x000000012400788c */ /* 0x000fd8000bf04070 */
[----:B01----:R-:W-:-:S05]  /*29c0*/  @P1 LEA R4, R3, UR34, 0x3 ;  /* 0x0000002203041c11 */ /* 0x003fca000f8e18ff */
[----:B------:R-:W-:-:S05]  /*29d0*/  @P1 VIADD R4, R4, 0x70 ;  /* 0x0000007004041836 */ /* 0x000fca0000000000 */
[----:B------:R-:W-:-:S04]  /*29e0*/  @P1 PRMT R4, R19, 0x654, R4 ;  /* 0x0000065413041816 */ /* 0x000fc80000000004 */
[----:B------:R0:W-:Y:S01]  /*29f0*/  @P1 SYNCS.ARRIVE.TRANS64.RED.A1T0 RZ, [R4+URZ], RZ ;  /* 0x000000ff04ff19a7 */ /* 0x0001e2000810043f */
[----:B------:R-:W-:-:S13]  /*2a00*/  PLOP3.LUT P1, PT, PT, PT, UP0, 0x80, 0x0 ;  /* 0x000000000000781c */ /* 0x000fda0003f2f008 */
[----:B0-----:R-:W-:Y:S05]  /*2a10*/  @P1 BRA `(.L_x_29) ;  /* 0x0000000000041947 */ /* 0x001fea0003800000 */
[----:B------:R-:W-:Y:S01]  /*2a20*/  BPT.TRAP 0x1 ;  /* 0x000000040000795c */ /* 0x000fe20000300000 */
.L_x_29:
[----:B------:R-:W-:Y:S01]  /*2a30*/  UIADD3 UR35, UR35, 0x1, URZ ;  /* 0x0000000123237890 */ /* 0x000fe2000fffe03f */
[C---:B------:R-:W-:Y:S01]  /*2a40*/  ISETP.GT.AND P2, PT, R0.reuse, 0x1, PT ;  /* 0x000000010000780c */ /* 0x040fe20003f44270 */
[----:B------:R-:W-:Y:S02]  /*2a50*/  VIADD R3, R3, 0x1 ;  /* 0x0000000103037836 */ /* 0x000fe40000000000 */
[----:B------:R-:W-:Y:S01]  /*2a60*/  UISETP.NE.AND UP0, UPT, UR35, 0xe, UPT ;  /* 0x0000000e2300788c */ /* 0x000fe2000bf05270 */
[----:B------:R-:W-:Y:S02]  /*2a70*/  VIADD R0, R0, 0xffffffff ;  /* 0xffffffff00007836 */ /* 0x000fe40000000000 */
[C---:B------:R-:W-:Y:S01]  /*2a80*/  ISETP.NE.AND P1, PT, R3.reuse, 0xe, PT ;  /* 0x0000000e0300780c */ /* 0x040fe20003f25270 */
[----:B------:R-:W-:Y:S02]  /*2a90*/  USEL UR4, URZ, 0x1, UP0 ;  /* 0x000000013f047887 */ /* 0x000fe40008000000 */
[----:B------:R-:W-:Y:S01]  /*2aa0*/  USEL UR35, UR35, URZ, UP0 ;  /* 0x0000003f23237287 */ /* 0x000fe20008000000 */
[----:B------:R-:W-:-:S03]  /*2ab0*/  SEL R3, R3, RZ, P1 ;  /* 0x000000ff03037207 */ /* 0x000fc60000800000 */
[----:B------:R-:W-:Y:S01]  /*2ac0*/  LOP3.LUT R6, R6, UR4, RZ, 0x3c, !PT ;  /* 0x0000000406067c12 */ /* 0x000fe2000f8e3cff */
[----:B------:R-:W-:Y:S07]  /*2ad0*/  @P2 BRA `(.L_x_30) ;  /* 0xfffffff400902947 */ /* 0x000fee000383ffff */
.L_x_23:
[----:B------:R-:W2:Y:S02]  /*2ae0*/  LDC R0, c[0x0][0x28c] ;  /* 0x0000a300ff007b82 */ /* 0x000ea40000000800 */
[----:B--2---:R-:W-:-:S13]  /*2af0*/  ISETP.GE.AND P1, PT, R0, 0x1, PT ;  /* 0x000000010000780c */ /* 0x004fda0003f26270 */
[----:B------:R-:W-:Y:S05]  /*2b00*/  @!P1 BRA `(.L_x_31) ;  /* 0x0000000000649947 */ /* 0x000fea0003800000 */
[----:B------:R-:W-:Y:S05]  /*2b10*/  @!P0 BRA `(.L_x_32) ;  /* 0x0000000000048947 */ /* 0x000fea0003800000 */
[----:B------:R-:W-:Y:S01]  /*2b20*/  BPT.TRAP 0x1 ;  /* 0x000000040000795c */ /* 0x000fe20000300000 */
.L_x_32:
[----:B------:R-:W-:Y:S01]  /*2b30*/  ISETP.NE.AND P0, PT, R18, RZ, PT ;  /* 0x000000ff1200720c */ /* 0x000fe20003f05270 */
[----:B------:R-:W-:-:S12]  /*2b40*/  BSSY B0, `(.L_x_33) ;  /* 0x0000011000007945 */ /* 0x000fd80003800000 */
[----:B------:R-:W-:Y:S05]  /*2b50*/  @!P0 BRA `(.L_x_34) ;  /* 0x00000000003c8947 */ /* 0x000fea0003800000 */
[----:B------:R-:W-:Y:S01]  /*2b60*/  UISETP.LT.AND UP0, UPT, UR46, 0x1, UPT ;  /* 0x000000012e00788c */ /* 0x000fe2000bf01270 */
[----:B------:R-:W2:Y:S03]  /*2b70*/  S2UR UR7, SR_CgaCtaId ;  /* 0x00000000000779c3 */ /* 0x000ea60000008800 */
[----:B------:R-:W-:-:S04]  /*2b80*/  USEL UR6, UR46, 0x1, UP0 ;  /* 0x000000012e067887 */ /* 0x000fc80008000000 */
[----:B------:R-:W-:-:S04]  /*2b90*/  UIADD3 UR6, UR44, UR46, -UR6 ;  /* 0x0000002e2c067290 */ /* 0x000fc8000fffe806 */
[----:B------:R-:W-:-:S04]  /*2ba0*/  USHF.R.U32.HI UR4, URZ, 0x1, UR6 ;  /* 0x000000013f047899 */ /* 0x000fc80008011606 */
[----:B------:R-:W-:-:S04]  /*2bb0*/  UIMAD.WIDE.U32 UR4, UR4, -0x6db6db6d, URZ ;  /* 0x92492493040478a5 */ /* 0x000fc8000f8e003f */
[----:B------:R-:W-:-:S03]  /*2bc0*/  USHF.R.U32.HI UR4, URZ, 0x2, UR5 ;  /* 0x000000023f047899 */ /* 0x000fc60008011605 */
[----:B------:R-:W-:Y:S01]  /*2bd0*/  UMOV UR5, 0x400 ;  /* 0x0000040000057882 */ /* 0x000fe20000000000 */
[----:B------:R-:W-:Y:S02]  /*2be0*/  UIMAD UR6, UR4, -0xe, UR6 ;  /* 0xfffffff2040678a4 */ /* 0x000fe4000f8e0206 */
[----:B--2---:R-:W-:-:S04]  /*2bf0*/  ULEA UR5, UR7, UR5, 0x18 ;  /* 0x0000000507057291 */ /* 0x004fc8000f8ec03f */
[----:B------:R-:W-:-:S04]  /*2c00*/  ULEA UR6, UR6, UR5, 0x3 ;  /* 0x0000000506067291 */ /* 0x000fc8000f8e183f */
[----:B------:R-:W-:-:S06]  /*2c10*/  UIADD3 UR6, UR6, 0x70, URZ ;  /* 0x0000007006067890 */ /* 0x000fcc000fffe03f */
[----:B------:R-:W-:-:S05]  /*2c20*/  IMAD.U32 R0, RZ, RZ, UR6 ;  /* 0x00000006ff007e24 */ /* 0x000fca000f8e00ff */
[----:B------:R-:W-:-:S04]  /*2c30*/  PRMT R0, R19, 0x654, R0 ;  /* 0x0000065413007816 */ /* 0x000fc80000000000 */
[----:B------:R2:W-:Y:S03]  /*2c40*/  SYNCS.ARRIVE.TRANS64.RED.A1T0 RZ, [R0+URZ], RZ ;  /* 0x000000ff00ff79a7 */ /* 0x0005e6000810043f */
.L_x_34:
[----:B------:R-:W-:Y:S05]  /*2c50*/  BSYNC B0 ;  /* 0x0000000000007941 */ /* 0x000fea0003800000 */
.L_x_33:
[----:B------:R-:W-:-:S06]  /*2c60*/  UISETP.GT.U32.AND UP0, UPT, UR36, 0x1, UPT ;  /* 0x000000012400788c */ /* 0x000fcc000bf04070 */
[----:B------:R-:W-:-:S13]  /*2c70*/  PLOP3.LUT P0, PT, PT, PT, UP0, 0x80, 0x0 ;  /* 0x000000000000781c */ /* 0x000fda0003f0f008 */
[----:B------:R-:W-:Y:S05]  /*2c80*/  @P0 BRA `(.L_x_31) ;  /* 0x0000000000040947 */ /* 0x000fea0003800000 */
[----:B------:R-:W-:Y:S01]  /*2c90*/  BPT.TRAP 0x1 ;  /* 0x000000040000795c */ /* 0x000fe20000300000 */
.L_x_31:
[C---:B--2---:R-:W-:Y:S01]  /*2ca0*/  LOP3.LUT R0, R2.reuse, 0x3, RZ, 0xc0, !PT ;  /* 0x0000000302007812 */ /* 0x044fe200078ec0ff */
[----:B------:R-:W-:Y:S01]  /*2cb0*/  IMAD.MOV.U32 R3, RZ, RZ, -0x2 ;  /* 0xfffffffeff037424 */ /* 0x000fe200078e00ff */
[----:B------:R-:W-:Y:S01]  /*2cc0*/  ULDC UR5, c[0x0][0x288] ;  /* 0x0000a20000057ab9 */ /* 0x000fe20000000800 */
[----:B------:R-:W-:Y:S01]  /*2cd0*/  UIMAD UR48, UR48, 0x70, URZ ;  /* 0x00000070303078a4 */ /* 0x000fe2000f8e023f */
[----:B01----:R-:W-:Y:S01]  /*2ce0*/  LOP3.LUT R4, R2, 0x60, RZ, 0xc0, !PT ;  /* 0x0000006002047812 */ /* 0x003fe200078ec0ff */
[----:B------:R-:W-:Y:S01]  /*2cf0*/  IMAD R10, R0, R3, UR5 ;  /* 0x00000005000a7e24 */ /* 0x000fe2000f8e0203 */
[--C-:B------:R-:W-:Y:S01]  /*2d00*/  SHF.R.U32.HI R0, RZ, 0x7, R2.reuse ;  /* 0x00000007ff007819 */ /* 0x100fe20000011602 */
[----:B------:R-:W-:Y:S01]  /*2d10*/  UIMAD.WIDE UR8, UR49, 0x180, URZ ;  /* 0x00000180310878a5 */ /* 0x000fe2000f8e023f */
[----:B------:R-:W-:Y:S01]  /*2d20*/  SHF.R.U32.HI R3, RZ, 0x2, R2 ;  /* 0x00000002ff037819 */ /* 0x000fe20000011602 */
[----:B------:R-:W-:Y:S01]  /*2d30*/  UIMAD UR49, UR49, 0x180, URZ ;  /* 0x00000180313178a4 */ /* 0x000fe2000f8e023f */
[----:B------:R-:W-:Y:S01]  /*2d40*/  LOP3.LUT R0, R0, 0x1, RZ, 0xc0, !PT ;  /* 0x0000000100007812 */ /* 0x000fe200078ec0ff */
[----:B------:R-:W-:Y:S01]  /*2d50*/  UISETP.GE.AND UP0, UPT, UR48, UR5, UPT ;  /* 0x000000053000728c */ /* 0x000fe2000bf06270 */
[----:B------:R-:W-:Y:S01]  /*2d60*/  IMAD.SHL.U32 R8, R2, 0x2, RZ ;  /* 0x0000000202087824 */ /* 0x000fe200078e00ff */
[----:B------:R-:W-:Y:S01]  /*2d70*/  UIADD3 UR44, UR46, UR44, URZ ;  /* 0x0000002c2e2c7290 */ /* 0x000fe2000fffe03f */
[----:B------:R-:W-:Y:S01]  /*2d80*/  IMAD.U32 R9, RZ, RZ, UR48 ;  /* 0x00000030ff097e24 */ /* 0x000fe2000f8e00ff */
[----:B------:R-:W-:Y:S01]  /*2d90*/  ULDC UR12, c[0x0][0x284] ;  /* 0x0000a100000c7ab9 */ /* 0x000fe20000000800 */
[----:B------:R-:W-:Y:S01]  /*2da0*/  IMAD.SHL.U32 R6, R0, 0x40, RZ ;  /* 0x0000004000067824 */ /* 0x000fe200078e00ff */
[----:B------:R-:W-:Y:S01]  /*2db0*/  UISETP.GE.OR UP0, UPT, UR49, UR12, UP0 ;  /* 0x0000000c3100728c */ /* 0x000fe20008706670 */
[----:B------:R-:W-:Y:S01]  /*2dc0*/  LOP3.LUT R3, R3, 0x7, RZ, 0xc0, !PT ;  /* 0x0000000703037812 */ /* 0x000fe200078ec0ff */
[----:B------:R-:W-:Y:S01]  /*2dd0*/  UISETP.GT.U32.AND UP1, UPT, UR44, 0xd, UPT ;  /* 0x0000000d2c00788c */ /* 0x000fe2000bf24070 */
[----:B------:R-:W-:Y:S01]  /*2de0*/  SHF.R.U32.HI R7, RZ, 0x1, R4 ;  /* 0x00000001ff077819 */ /* 0x000fe20000011604 */
[----:B------:R-:W-:Y:S01]  /*2df0*/  USHF.R.S32.HI UR13, URZ, 0x1f, UR47 ;  /* 0x0000001f3f0d7899 */ /* 0x000fe2000801142f */
[----:B------:R-:W-:Y:S01]  /*2e00*/  LOP3.LUT R8, R9, 0x6, R8, 0xf8, !PT ;  /* 0x0000000609087812 */ /* 0x000fe200078ef808 */
[----:B------:R-:W-:Y:S01]  /*2e10*/  ULDC.64 UR10, c[0x0][0x5d0] ;  /* 0x00017400000a7ab9 */ /* 0x000fe20000000a00 */
[--C-:B------:R-:W-:Y:S01]  /*2e20*/  LOP3.LUT R6, R6, 0x40, R3.reuse, 0xe2, !PT ;  /* 0x0000004006067812 */ /* 0x100fe200078ee203 */
[----:B------:R-:W-:Y:S01]  /*2e30*/  USHF.R.U32.HI UR4, URZ, 0x1, UR44 ;  /* 0x000000013f047899 */ /* 0x000fe2000801162c */
[----:B------:R-:W-:Y:S01]  /*2e40*/  IADD3 R3, RZ, -R7, -R3 ;  /* 0x80000007ff037210 */ /* 0x000fe20007ffe803 */
[----:B------:R-:W-:Y:S01]  /*2e50*/  UISETP.LT.U32.AND UP1, UPT, UR46, 0xe, UP1 ;  /* 0x0000000e2e00788c */ /* 0x000fe20008f21070 */
[----:B------:R-:W-:Y:S01]  /*2e60*/  PLOP3.LUT P0, PT, PT, PT, UP0, 0x80, 0x0 ;  /* 0x000000000000781c */ /* 0x000fe20003f0f008 */
[----:B------:R-:W-:Y:S01]  /*2e70*/  UISETP.GE.U32.AND UP2, UPT, UR46, 0xe, UPT ;  /* 0x0000000e2e00788c */ /* 0x000fe2000bf46070 */
[----:B------:R-:W-:Y:S01]  /*2e80*/  SHF.R.S32.HI R9, RZ, 0x1f, R8 ;  /* 0x0000001fff097819 */ /* 0x000fe20000011408 */
[----:B------:R-:W-:-:S02]  /*2e90*/  UIMAD UR6, UR13, UR10, URZ ;  /* 0x0000000a0d0672a4 */ /* 0x000fc4000f8e023f */
[----:B------:R-:W-:Y:S01]  /*2ea0*/  IMAD.U32 R5, RZ, RZ, UR10 ;  /* 0x0000000aff057e24 */ /* 0x000fe2000f8e00ff */
[----:B------:R-:W-:Y:S01]  /*2eb0*/  UIMAD.WIDE.U32 UR4, UR4, -0x6db6db6d, URZ ;  /* 0x92492493040478a5 */ /* 0x000fe2000f8e003f */
[----:B------:R-:W-:Y:S01]  /*2ec0*/  IMAD R3, R0, -0x40, R3 ;  /* 0xffffffc000037824 */ /* 0x000fe200078e0203 */
[----:B------:R-:W-:Y:S01]  /*2ed0*/  USEL UR7, URZ, 0x1, !UP1 ;  /* 0x000000013f077887 */ /* 0x000fe2000c800000 */
[----:B------:R-:W-:Y:S01]  /*2ee0*/  IMAD.U32 R0, RZ, RZ, UR12 ;  /* 0x0000000cff007e24 */ /* 0x000fe2000f8e00ff */
[----:B------:R-:W-:Y:S02]  /*2ef0*/  UIMAD UR6, UR47, UR11, UR6 ;  /* 0x0000000b2f0672a4 */ /* 0x000fe4000f8e0206 */
[----:B------:R-:W-:Y:S01]  /*2f00*/  IMAD.WIDE.U32 R4, R5, UR47, R8 ;  /* 0x0000002f05047c25 */ /* 0x000fe2000f8e0008 */
[----:B------:R-:W-:Y:S01]  /*2f10*/  USHF.R.U32.HI UR4, URZ, 0x2, UR5 ;  /* 0x000000023f047899 */ /* 0x000fe20008011605 */
[----:B------:R-:W-:Y:S01]  /*2f20*/  LOP3.LUT R201, R6, UR8, R7, 0xfe, !PT ;  /* 0x0000000806c97c12 */ /* 0x000fe2000f8efe07 */
[----:B------:R-:W-:Y:S01]  /*2f30*/  ULOP3.LUT UR45, UR45, UR7, URZ, 0x3c, !UPT ;  /* 0x000000072d2d7292 */ /* 0x000fe2000f8e3c3f */
[----:B------:R-:W-:Y:S01]  /*2f40*/  IADD3 R3, R0, -UR49, R3 ;  /* 0x8000003100037c10 */ /* 0x000fe2000fffe003 */
[----:B------:R-:W-:Y:S01]  /*2f50*/  UIMAD UR44, UR4, -0xe, UR44 ;  /* 0xfffffff2042c78a4 */ /* 0x000fe2000f8e022c */
[----:B------:R-:W-:Y:S01]  /*2f60*/  VIADD R5, R5, UR6 ;  /* 0x0000000605057c36 */ /* 0x000fe20008000000 */
[----:B------:R-:W-:Y:S01]  /*2f70*/  @UP2 ULOP3.LUT UR45, UR45, 0x1, UR4, 0x78, !UPT ;  /* 0x000000012d2d2892 */ /* 0x000fe2000f8e7804 */
[----:B------:R-:W-:Y:S01]  /*2f80*/  VIADD R0, R10, -UR48 ;  /* 0x800000300a007c36 */ /* 0x000fe20008000000 */
[----:B------:R-:W-:Y:S01]  /*2f90*/  UMOV UR49, 0xffffffff ;  /* 0xffffffff00317882 */ /* 0x000fe20000000000 */
[----:B------:R-:W-:Y:S09]  /*2fa0*/  @P0 BRA `(.L_x_35) ;  /* 0x0000009000b40947 */ /* 0x000ff20003800000 */
[----:B-----5:R-:W-:Y:S01]  /*2fb0*/  ISETP.NE.AND P0, PT, R193, RZ, PT ;  /* 0x000000ffc100720c */ /* 0x020fe20003f05270 */
[----:B------:R-:W-:Y:S01]  /*2fc0*/  ULDC.64 UR10, c[0x0][0x5c8] ;  /* 0x00017200000a7ab9 */ /* 0x000fe20000000a00 */
[----:B------:R-:W-:Y:S01]  /*2fd0*/  BSSY B0, `(.L_x_35) ;  /* 0x000092a000007945 */ /* 0x000fe20003800000 */
[----:B------:R-:W-:Y:S01]  /*2fe0*/  UIMAD UR4, UR9, UR10, URZ ;  /* 0x0000000a090472a4 */ /* 0x000fe2000f8e023f */
[----:B------:R-:W-:Y:S02]  /*2ff0*/  IMAD.U32 R10, RZ, RZ, UR11 ;  /* 0x0000000bff0a7e24 */ /* 0x000fe4000f8e00ff */
[----:B------:R-:W-:-:S04]  /*3000*/  IMAD.WIDE.U32 R6, R201, UR10, R4 ;  /* 0x0000000ac9067c25 */ /* 0x000fc8000f8e0004 */
[----:B------:R-:W-:-:S04]  /*3010*/  IMAD R5, R201, R10, UR4 ;  /* 0x00000004c9057e24 */ /* 0x000fc8000f8e020a */
[----:B------:R-:W-:Y:S01]  /*3020*/  IMAD.IADD R200, R7, 0x1, R5 ;  /* 0x0000000107c87824 */ /* 0x000fe200078e0205 */
[----:B------:R-:W-:Y:S06]  /*3030*/  @!P0 BRA `(.L_x_36) ;  /* 0x0000006000708947 */ /* 0x000fec0003800000 */
[----:B------:R-:W0:Y:S01]  /*3040*/  LDC.64 R196, c[0x0][0x5b0] ;  /* 0x00016c00ffc47b82 */ /* 0x000e220000000a00 */
[----:B------:R-:W-:Y:S01]  /*3050*/  ULDC.64 UR6, c[0x0][0x5b8] ;  /* 0x00016e0000067ab9 */ /* 0x000fe20000000a00 */
[----:B------:R-:W-:Y:S01]  /*3060*/  ISETP.GE.AND P0, PT, R3, 0x1, PT ;  /* 0x000000010300780c */ /* 0x000fe20003f06270 */
[----:B------:R-:W-:Y:S02]  /*3070*/  UIMAD UR4, UR13, UR6, URZ ;  /* 0x000000060d0472a4 */ /* 0x000fe4000f8e023f */
[----:B------:R-:W-:Y:S01]  /*3080*/  IMAD.U32 R5, RZ, RZ, UR6 ;  /* 0x00000006ff057e24 */ /* 0x000fe2000f8e00ff */
[----:B------:R-:W-:Y:S01]  /*3090*/  IADD3 R205, P2, R201, 0x80, RZ ;  /* 0x00000080c9cd7810 */ /* 0x000fe20007f5e0ff */
[----:B------:R-:W-:Y:S01]  /*30a0*/  BSSY B1, `(.L_x_37) ;  /* 0x0000018000017945 */ /* 0x000fe20003800000 */
[----:B------:R-:W-:Y:S01]  /*30b0*/  UIMAD UR4, UR47, UR7, UR4 ;  /* 0x000000072f0472a4 */ /* 0x000fe2000f8e0204 */
[----:B------:R-:W1:Y:S01]  /*30c0*/  LDC.64 R198, c[0x0][0x5a8] ;  /* 0x00016a00ffc67b82 */ /* 0x000e620000000a00 */
[----:B------:R-:W-:Y:S01]  /*30d0*/  IMAD.WIDE.U32 R8, R5, UR47, R8 ;  /* 0x0000002f05087c25 */ /* 0x000fe2000f8e0008 */
[----:B------:R-:W-:-:S02]  /*30e0*/  ISETP.LT.OR P1, PT, R0, 0x1, !P0 ;  /* 0x000000010000780c */ /* 0x000fc40004721670 */
[----:B------:R-:W-:Y:S01]  /*30f0*/  IADD3 R5, P3, R201, 0x100, RZ ;  /* 0x00000100c9057810 */ /* 0x000fe20007f7e0ff */
[----:B------:R-:W-:Y:S02]  /*3100*/  VIADD R21, R9, UR4 ;  /* 0x0000000409157c36 */ /* 0x000fe40008000000 */
[----:B------:R-:W-:Y:S02]  /*3110*/  IMAD.MOV.U32 R20, RZ, RZ, R8 ;  /* 0x000000ffff147224 */ /* 0x000fe400078e0008 */
[----:B------:R-:W-:Y:S02]  /*3120*/  IMAD.X R13, RZ, RZ, UR9, P2 ;  /* 0x00000009ff0d7e24 */ /* 0x000fe400090e06ff */
[----:B------:R-:W-:Y:S01]  /*3130*/  IMAD.X R207, RZ, RZ, UR9, P3 ;  /* 0x00000009ffcf7e24 */ /* 0x000fe200098e06ff */
[----:B------:R-:W-:Y:S01]  /*3140*/  ISETP.GE.AND P3, PT, R3, 0x89, PT ;  /* 0x000000890300780c */ /* 0x000fe20003f66270 */
[C---:B0-----:R-:W-:Y:S01]  /*3150*/  IMAD R4, R196.reuse, UR9, RZ ;  /* 0x00000009c4047c24 */ /* 0x041fe2000f8e02ff */
[----:B------:R-:W-:Y:S01]  /*3160*/  SHF.L.U64.HI R203, R196, 0x3, R197 ;  /* 0x00000003c4cb7819 */ /* 0x000fe200000102c5 */
[----:B------:R-:W-:-:S04]  /*3170*/  IMAD.WIDE.U32 R10, R201, R196, R20 ;  /* 0x000000c4c90a7225 */ /* 0x000fc800078e0014 */
[----:B------:R-:W-:Y:S02]  /*3180*/  IMAD R195, R201, R197, R4 ;  /* 0x000000c5c9c37224 */ /* 0x000fe400078e0204 */
[----:B------:R-:W-:Y:S01]  /*3190*/  IMAD.SHL.U32 R202, R196, 0x8, RZ ;  /* 0x00000008c4ca7824 */ /* 0x000fe200078e00ff */
[----:B-1----:R-:W-:Y:S01]  /*31a0*/  IADD3 R14, P2, R10, R198, RZ ;  /* 0x000000c60a0e7210 */ /* 0x002fe20007f5e0ff */
[-C--:B------:R-:W-:Y:S02]  /*31b0*/  IMAD R204, R13, R196.reuse, RZ ;  /* 0x000000c40dcc7224 */ /* 0x080fe400078e02ff */
[-C--:B------:R-:W-:Y:S01]  /*31c0*/  IMAD R4, R207, R196.reuse, RZ ;  /* 0x000000c4cf047224 */ /* 0x080fe200078e02ff */
[----:B------:R-:W-:Y:S01]  /*31d0*/  IADD3.X R15, R199, R11, R195, P2, !PT ;  /* 0x0000000bc70f7210 */ /* 0x000fe200017fe4c3 */
[----:B------:R-:W-:Y:S02]  /*31e0*/  IMAD R204, R205, R197, R204 ;  /* 0x000000c5cdcc7224 */ /* 0x000fe400078e02cc */
[----:B------:R-:W-:Y:S01]  /*31f0*/  IMAD.WIDE.U32 R12, R201, R196, R202 ;  /* 0x000000c4c90c7225 */ /* 0x000fe200078e00ca */
[----:B------:R-:W-:Y:S06]  /*3200*/  @P1 BRA `(.L_x_38) ;  /* 0x0000000000041947 */ /* 0x000fec0003800000 */
[----:B------:R0:W5:Y:S02]  /*3210*/  LDG.E.U8 R194, desc[UR50][R14.64] ;  /* 0x000000320ec27981 */ /* 0x000164000c1e1100 */
.L_x_38:
[----:B------:R-:W-:Y:S05]  /*3220*/  BSYNC B1 ;  /* 0x0000000000017941 */ /* 0x000fea0003800000 */
.L_x_37:
[----:B------:R-:W-:Y:S01]  /*3230*/  ULDC.64 UR4, c[0x0][0x5c0] ;  /* 0x0001700000047ab9 */ /* 0x000fe20000000a00 */
[----:B------:R-:W-:Y:S01]  /*3240*/  ISETP.LT.OR P6, PT, R0, 0x1, !P3 ;  /* 0x000000010000780c */ /* 0x000fe20005fc1670 */
[----:B------:R-:W-:Y:S01]  /*3250*/  IMAD.IADD R9, R195, 0x1, R13 ;  /* 0x00000001c3097824 */ /* 0x000fe200078e020d */
[----:B------:R-:W-:Y:S01]  /*3260*/  IADD3 R6, P2, R6, UR4, RZ ;  /* 0x0000000406067c10 */ /* 0x000fe2000ff5e0ff */
[----:B------:R-:W-:Y:S01]  /*3270*/  IMAD.WIDE.U32 R10, R205, R196, R202 ;  /* 0x000000c4cd0a7225 */ /* 0x000fe200078e00ca */
[-C--:B------:R-:W-:Y:S01]  /*3280*/  IADD3 R12, P4, P5, R8, R198.reuse, R12 ;  /* 0x000000c6080c7210 */ /* 0x080fe20007d9e00c */
[----:B------:R-:W-:Y:S01]  /*3290*/  BSSY B1, `(.L_x_39) ;  /* 0x0000020000017945 */ /* 0x000fe20003800000 */
[----:B------:R-:W-:Y:S01]  /*32a0*/  IADD3.X R7, R200, UR5, RZ, P2, !PT ;  /* 0x00000005c8077c10 */ /* 0x000fe200097fe4ff */
[----:B------:R-:W-:Y:S01]  /*32b0*/  IMAD.IADD R11, R204, 0x1, R11 ;  /* 0x00000001cc0b7824 */ /* 0x000fe200078e020b */
[----:B------:R-:W-:Y:S01]  /*32c0*/  ISETP.LT.OR P2, PT, R0, 0x2, !P3 ;  /* 0x000000020000780c */ /* 0x000fe20005f41670 */
[----:B------:R-:W-:Y:S01]  /*32d0*/  IMAD.U32 R201, RZ, RZ, UR41 ;  /* 0x00000029ffc97e24 */ /* 0x000fe2000f8e00ff */
[----:B------:R-:W-:Y:S01]  /*32e0*/  IADD3.X R13, R21, R199, R9, P4, P5 ;  /* 0x000000c7150d7210 */ /* 0x000fe200027ea409 */
[----:B------:R-:W-:Y:S01]  /*32f0*/  IMAD R4, R5, R197, R4 ;  /* 0x000000c505047224 */ /* 0x000fe200078e0204 */
[----:B------:R-:W-:Y:S01]  /*3300*/  IADD3 R10, P4, P5, R8, R198, R10 ;  /* 0x000000c6080a7210 */ /* 0x000fe20007d9e00a */
[----:B------:R-:W-:Y:S01]  /*3310*/  IMAD.U32 R195, RZ, RZ, UR40 ;  /* 0x00000028ffc37e24 */ /* 0x000fe2000f8e00ff */
[----:B-----5:R-:W-:Y:S01]  /*3320*/  LOP3.LUT R9, R194, 0xffff, RZ, 0xc0, !PT ;  /* 0x0000ffffc2097812 */ /* 0x020fe200078ec0ff */
[----:B------:R-:W-:Y:S01]  /*3330*/  IMAD.U32 R197, RZ, RZ, UR41 ;  /* 0x00000029ffc57e24 */ /* 0x000fe2000f8e00ff */
[----:B------:R-:W-:Y:S01]  /*3340*/  IADD3.X R11, R21, R199, R11, P4, P5 ;  /* 0x000000c7150b7210 */ /* 0x000fe200027ea40b */
[----:B------:R-:W-:Y:S01]  /*3350*/  IMAD.U32 R209, RZ, RZ, UR40 ;  /* 0x00000028ffd17e24 */ /* 0x000fe2000f8e00ff */
[----:B------:R-:W-:Y:S01]  /*3360*/  @!P6 IADD3 R200, P4, P5, R201, UR39, R6 ;  /* 0x00000027c9c8ec10 */ /* 0x000fe2000fd9e006 */
[----:B------:R-:W-:Y:S01]  /*3370*/  IMAD.WIDE.U32 R206, R5, R196, R202 ;  /* 0x000000c405ce7225 */ /* 0x000fe200078e00ca */
[----:B------:R-:W-:-:S02]  /*3380*/  PRMT R208, R9, 0x8880, RZ ;  /* 0x0000888009d07816 */ /* 0x000fc400000000ff */
[----:B------:R-:W-:Y:S01]  /*3390*/  @!P6 IADD3.X R201, R195, UR38, R7, P4, P5 ;  /* 0x00000026c3c9ec10 */ /* 0x000fe2000a7ea407 */
[----:B------:R-:W-:Y:S01]  /*33a0*/  IMAD.IADD R9, R4, 0x1, R207 ;  /* 0x0000000104097824 */ /* 0x000fe200078e02cf */
[----:B------:R-:W-:Y:S01]  /*33b0*/  @!P2 IADD3 R202, P4, P5, R197, UR39, R6 ;  /* 0x00000027c5caac10 */ /* 0x000fe2000fd9e006 */
[----:B------:R-:W-:-:S03]  /*33c0*/  IMAD R195, R208, R193, RZ ;  /* 0x000000c1d0c37224 */ /* 0x000fc600078e02ff */
[----:B------:R-:W-:Y:S01]  /*33d0*/  @!P2 IADD3.X R203, R209, UR38, R7, P4, P5 ;  /* 0x00000026d1cbac10 */ /* 0x000fe2000a7ea407 */
[----:B------:R-:W-:Y:S01]  /*33e0*/  @!P1 IMAD R197, R184, R192, R195 ;  /* 0x000000c0b8c59224 */ /* 0x000fe200078e02c3 */
[----:B------:R-:W-:-:S04]  /*33f0*/  IADD3 R8, P4, P5, R8, R198, R206 ;  /* 0x000000c608087210 */ /* 0x000fc80007d9e0ce */
[----:B------:R-:W-:Y:S01]  /*3400*/  IADD3.X R9, R21, R199, R9, P4, P5 ;  /* 0x000000c715097210 */ /* 0x000fe200027ea409 */
[----:B------:R1:W-:Y:S01]  /*3410*/  @!P1 STG.E.U8 desc[UR50][R6.64], R197 ;  /* 0x000000c506009986 */ /* 0x0003e2000c101132 */
[----:B------:R-:W-:Y:S02]  /*3420*/  ISETP.LT.OR P4, PT, R0, 0x2, !P0 ;  /* 0x000000020000780c */ /* 0x000fe40004781670 */
[----:B------:R-:W-:-:S04]  /*3430*/  ISETP.GE.AND P5, PT, R3, 0x9, PT ;  /* 0x000000090300780c */ /* 0x000fc80003fa6270 */
[----:B------:R-:W-:-:S07]  /*3440*/  ISETP.LT.OR P1, PT, R0, 0x1, !P5 ;  /* 0x000000010000780c */ /* 0x000fce0006f21670 */
[----:B-1----:R-:W-:Y:S06]  /*3450*/  @P4 BRA `(.L_x_40) ;  /* 0x00000000000c4947 */ /* 0x002fec0003800000 */
[----:B------:R-:W2:Y:S02]  /*3460*/  LDG.E.U8 R194, desc[UR50][R14.64+0x1] ;  /* 0x000001320ec27981 */ /* 0x000ea4000c1e1100 */
[----:B--2---:R-:W-:-:S05]  /*3470*/  PRMT R184, R194, 0x8880, RZ ;  /* 0x00008880c2b87816 */ /* 0x004fca00000000ff */
[----:B------:R-:W-:-:S07]  /*3480*/  IMAD R195, R184, R193, RZ ;  /* 0x000000c1b8c37224 */ /* 0x000fce00078e02ff */
.L_x_40:
[----:B------:R-:W-:Y:S05]  /*3490*/  BSYNC B1 ;  /* 0x0000000000017941 */ /* 0x000fea0003800000 */
.L_x_39:
[----:B------:R-:W-:Y:S01]  /*34a0*/  @!P4 IMAD R197, R185, R192, R195 ;  /* 0x000000c0b9c5c224 */ /* 0x000fe200078e02c3 */
[----:B------:R-:W-:Y:S04]  /*34b0*/  BSSY B1, `(.L_x_41) ;  /* 0x0000009000017945 */ /* 0x000fe80003800000 */
[----:B------:R1:W-:Y:S01]  /*34c0*/  @!P4 STG.E.U8 desc[UR50][R6.64+0x1], R197 ;  /* 0x000001c50600c986 */ /* 0x0003e2000c101132 */
[----:B------:R-:W-:-:S04]  /*34d0*/  @!P1 IADD3 R184, P4, R6, UR41, RZ ;  /* 0x0000002906b89c10 */ /* 0x000fc8000ff9e0ff */
[----:B------:R-:W-:Y:S02]  /*34e0*/  @!P1 IADD3.X R185, R7, UR40, RZ, P4, !PT ;  /* 0x0000002807b99c10 */ /* 0x000fe4000a7fe4ff */
[----:B------:R-:W-:Y:S01]  /*34f0*/  ISETP.LT.OR P4, PT, R0, 0x2, !P5 ;  /* 0x000000020000780c */ /* 0x000fe20006f81670 */
[----:B------:R-:W-:-:S12]  /*3500*/  @P1 BRA `(.L_x_42) ;  /* 0x00000000000c1947 */ /* 0x000fd80003800000 */
[----:B------:R-:W2:Y:S02]  /*3510*/  LDG.E.U8 R194, desc[UR50][R12.64] ;  /* 0x000000320cc27981 */ /* 0x000ea4000c1e1100 */
[----:B--2---:R-:W-:-:S05]  /*3520*/  PRMT R206, R194, 0x8880, RZ ;  /* 0x00008880c2ce7816 */ /* 0x004fca00000000ff */
[----:B------:R-:W-:-:S07]  /*3530*/  IMAD R195, R206, R193, RZ ;  /* 0x000000c1cec37224 */ /* 0x000fce00078e02ff */
.L_x_42:
[----:B------:R-:W-:Y:S05]  /*3540*/  BSYNC B1 ;  /* 0x0000000000017941 */ /* 0x000fea0003800000 */
.L_x_41:
[----:B-1----:R-:W-:Y:S01]  /*3550*/  @!P1 IMAD R197, R186, R192, R195 ;  /* 0x000000c0bac59224 */ /* 0x002fe200078e02c3 */
[----:B------:R-:W-:Y:S04]  /*3560*/  BSSY B1, `(.L_x_43) ;  /* 0x0000009000017945 */ /* 0x000fe80003800000 */
[----:B------:R1:W-:Y:S01]  /*3570*/  @!P1 STG.E.U8 desc[UR50][R184.64], R197 ;  /* 0x000000c5b8009986 */ /* 0x0003e2000c101132 */
[----:B------:R-:W-:-:S04]  /*3580*/  @!P4 IADD3 R206, P1, R6, UR41, RZ ;  /* 0x0000002906cecc10 */ /* 0x000fc8000ff3e0ff */
[----:B------:R-:W-:Y:S02]  /*3590*/  @!P4 IADD3.X R207, R7, UR40, RZ, P1, !PT ;  /* 0x0000002807cfcc10 */ /* 0x000fe40008ffe4ff */
[----:B------:R-:W-:Y:S01]  /*35a0*/  ISETP.LT.OR P1, PT, R0, 0x9, !P0 ;  /* 0x000000090000780c */ /* 0x000fe20004721670 */
[----:B------:R-:W-:-:S12]  /*35b0*/  @P4 BRA `(.L_x_44) ;  /* 0x00000000000c4947 */ /* 0x000fd80003800000 */
[----:B------:R-:W1:Y:S02]  /*35c0*/  LDG.E.U8 R194, desc[UR50][R12.64+0x1] ;  /* 0x000001320cc27981 */ /* 0x000e64000c1e1100 */
[----:B-1----:R-:W-:-:S05]  /*35d0*/  PRMT R184, R194, 0x8880, RZ ;  /* 0x00008880c2b87816 */ /* 0x002fca00000000ff */
[----:B------:R-:W-:-:S07]  /*35e0*/  IMAD R195, R184, R193, RZ ;  /* 0x000000c1b8c37224 */ /* 0x000fce00078e02ff */
.L_x_44:
[----:B------:R-:W-:Y:S05]  /*35f0*/  BSYNC B1 ;  /* 0x0000000000017941 */ /* 0x000fea0003800000 */
.L_x_43:
[----:B------:R-:W-:Y:S01]  /*3600*/  @!P4 IMAD R187, R187, R192, R195 ;  /* 0x000000c0bbbbc224 */ /* 0x000fe200078e02c3 */
[----:B------:R-:W-:Y:S04]  /*3610*/  BSSY B1, `(.L_x_45) ;  /* 0x0000006000017945 */ /* 0x000fe80003800000 */
[----:B------:R2:W-:Y:S01]  /*3620*/  @!P4 STG.E.U8 desc[UR50][R206.64+0x1], R187 ;  /* 0x000001bbce00c986 */ /* 0x0005e2000c101132 */
[----:B------:R-:W-:Y:S05]  /*3630*/  @P1 BRA `(.L_x_46) ;  /* 0x00000000000c1947 */ /* 0x000fea0003800000 */
[----:B------:R-:W1:Y:S02]  /*3640*/  LDG.E.U8 R194, desc[UR50][R14.64+0x8] ;  /* 0x000008320ec27981 */ /* 0x000e64000c1e1100 */
[----:B-1----:R-:W-:-:S05]  /*3650*/  PRMT R184, R194, 0x8880, RZ ;  /* 0x00008880c2b87816 */ /* 0x002fca00000000ff */
[----:B------:R-:W-:-:S07]  /*3660*/  IMAD R195, R184, R193, RZ ;  /* 0x000000c1b8c37224 */ /* 0x000fce00078e02ff */
.L_x_46:
[----:B------:R-:W-:Y:S05]  /*3670*/  BSYNC B1 ;  /* 0x0000000000017941 */ /* 0x000fea0003800000 */
.L_x_45:
[----:B------:R-:W-:Y:S01]  /*3680*/  ISETP.LT.OR P4, PT, R0, 0xa, !P0 ;  /* 0x0000000a0000780c */ /* 0x000fe20004781670 */
[----:B-1----:R-:W-:Y:S01]  /*3690*/  @!P1 IMAD R185, R188, R192, R195 ;  /* 0x000000c0bcb99224 */ /* 0x002fe200078e02c3 */
[----:B------:R-:W-:Y:S04]  /*36a0*/  BSSY B1, `(.L_x_47) ;  /* 0x0000007000017945 */ /* 0x000fe80003800000 */
[----:B------:R1:W-:Y:S01]  /*36b0*/  @!P1 STG.E.U8 desc[UR50][R6.64+0x8], R185 ;  /* 0x000008b906009986 */ /* 0x0003e2000c101132 */
[----:B------:R-:W-:-:S06]  /*36c0*/  ISETP.LT.OR P1, PT, R0, 0x9, !P5 ;  /* 0x000000090000780c */ /* 0x000fcc0006f21670 */
[----:B------:R-:W-:Y:S07]  /*36d0*/  @P4 BRA `(.L_x_48) ;  /* 0x00000000000c4947 */ /* 0x000fee0003800000 */
[----:B------:R-:W3:Y:S02]  /*36e0*/  LDG.E.U8 R194, desc[UR50][R14.64+0x9] ;  /* 0x000009320ec27981 */ /* 0x000ee4000c1e1100 */
[----:B---3--:R-:W-:-:S05]  /*36f0*/  PRMT R184, R194, 0x8880, RZ ;  /* 0x00008880c2b87816 */ /* 0x008fca00000000ff */
[----:B------:R-:W-:-:S07]  /*3700*/  IMAD R195, R184, R193, RZ ;  /* 0x000000c1b8c37224 */ /* 0x000fce00078e02ff */
.L_x_48:
[----:B------:R-:W-:Y:S05]  /*3710*/  BSYNC B1 ;  /* 0x0000000000017941 */ /* 0x000fea0003800000 */
.L_x_47:
[----:B------:R-:W-:Y:S01]  /*3720*/  @!P4 IMAD R189, R189, R192, R195 ;  /* 0x000000c0bdbdc224 */ /* 0x000fe200078e02c3 */
[----:B------:R-:W-:Y:S04]  /*3730*/  BSSY B1, `(.L_x_49) ;  /* 0x0000009000017945 */ /* 0x000fe80003800000 */
[----:B------:R3:W-:Y:S01]  /*3740*/  @!P4 STG.E.U8 desc[UR50][R6.64+0x9], R189 ;  /* 0x000009bd0600c986 */ /* 0x0007e2000c101132 */
[----:B------:R-:W-:-:S04]  /*3750*/  @!P1 IADD3 R184, P4, R6, UR41, RZ ;  /* 0x0000002906b89c10 */ /* 0x000fc8000ff9e0ff */
[----:B-1----:R-:W-:Y:S02]  /*3760*/  @!P1 IADD3.X R185, R7, UR40, RZ, P4, !PT ;  /* 0x0000002807b99c10 */ /* 0x002fe4000a7fe4ff */
[----:B------:R-:W-:Y:S01]  /*3770*/  ISETP.LT.OR P4, PT, R0, 0xa, !P5 ;  /* 0x0000000a0000780c */ /* 0x000fe20006f81670 */
[----:B------:R-:W-:-:S12]  /*3780*/  @P1 BRA `(.L_x_50) ;  /* 0x00000000000c1947 */ /* 0x000fd80003800000 */
[----:B------:R-:W4:Y:S02]  /*3790*/  LDG.E.U8 R194, desc[UR50][R12.64+0x8] ;  /* 0x000008320cc27981 */ /* 0x000f24000c1e1100 */
[----:B----4-:R-:W-:-:S05]  /*37a0*/  PRMT R186, R194, 0x8880, RZ ;  /* 0x00008880c2ba7816 */ /* 0x010fca00000000ff */
[----:B------:R-:W-:-:S07]  /*37b0*/  IMAD R195, R186, R193, RZ ;  /* 0x000000c1bac37224 */ /* 0x000fce00078e02ff */
.L_x_50:
[----:B------:R-:W-:Y:S05]  /*37c0*/  BSYNC B1 ;  /* 0x0000000000017941 */ /* 0x000fea0003800000 */
.L_x_49:
[----:B---3--:R-:W-:Y:S01]  /*37d0*/  @!P1 IMAD R189, R190, R192, R195 ;  /* 0x000000c0bebd9224 */ /* 0x008fe200078e02c3 */
[----:B------:R-:W-:Y:S04]  /*37e0*/  BSSY B1, `(.L_x_51) ;  /* 0x0000008000017945 */ /* 0x000fe80003800000 */
[----:B------:R1:W-:Y:S01]  /*37f0*/  @!P1 STG.E.U8 desc[UR50][R184.64+0x8], R189 ;  /* 0x000008bdb8009986 */ /* 0x0003e2000c101132 */
[----:B------:R-:W-:-:S04]  /*3800*/  @!P4 IADD3 R186, P1, R6, UR41, RZ ;  /* 0x0000002906bacc10 */ /* 0x000fc8000ff3e0ff */
[----:B--2---:R-:W-:Y:S01]  /*3810*/  @!P4 IADD3.X R187, R7, UR40, RZ, P1, !PT ;  /* 0x0000002807bbcc10 */ /* 0x004fe20008ffe4ff */
[----:B------:R-:W-:Y:S08]  /*3820*/  @P4 BRA `(.L_x_52) ;  /* 0x00000000000c4947 */ /* 0x000ff00003800000 */
[----:B------:R-:W1:Y:S02]  /*3830*/  LDG.E.U8 R194, desc[UR50][R12.64+0x9] ;  /* 0x000009320cc27981 */ /* 0x000e64000c1e1100 */
[----:B-1----:R-:W-:-:S05]  /*3840*/  PRMT R184, R194, 0x8880, RZ ;  /* 0x00008880c2b87816 */ /* 0x002fca00000000ff */
[----:B------:R-:W-:-:S07]  /*3850*/  IMAD R195, R184, R193, RZ ;  /* 0x000000c1b8c37224 */ /* 0x000fce00078e02ff */
.L_x_52:
[----:B------:R-:W-:Y:S05]  /*3860*/  BSYNC B1 ;  /* 0x0000000000017941 */ /* 0x000fea0003800000 */
.L_x_51:
[----:B------:R-:W-:Y:S01]  /*3870*/  @!P4 IMAD R191, R191, R192, R195 ;  /* 0x000000c0bfbfc224 */ /* 0x000fe200078e02c3 */
[----:B------:R-:W-:Y:S01]  /*3880*/  P2R R190, PR, RZ, 0x1 ;  /* 0x00000001ffbe7803 */ /* 0x000fe20000000000 */
[----:B-1----:R-:W-:Y:S01]  /*3890*/  IMAD.WIDE.U32 R184, R205, R196, R20 ;  /* 0x000000c4cdb87225 */ /* 0x002fe200078e0014 */
[----:B------:R-:W-:Y:S02]  /*38a0*/  BSSY B1, `(.L_x_53) ;  /* 0x000000d000017945 */ /* 0x000fe40003800000 */
[----:B------:R1:W-:Y:S01]  /*38b0*/  @!P4 STG.E.U8 desc[UR50][R186.64+0x9], R191 ;  /* 0x000009bfba00c986 */ /* 0x0003e2000c101132 */
[----:B------:R-:W-:Y:S02]  /*38c0*/  ISETP.GE.AND P4, PT, R3, 0x81, PT ;  /* 0x000000810300780c */ /* 0x000fe40003f86270 */
[----:B------:R-:W-:-:S04]  /*38d0*/  IADD3 R184, P1, R184, R198, RZ ;  /* 0x000000c6b8b87210 */ /* 0x000fc80007f3e0ff */
[----:B------:R-:W-:Y:S02]  /*38e0*/  IADD3.X R185, R199, R185, R204, P1, !PT ;  /* 0x000000b9c7b97210 */ /* 0x000fe40000ffe4cc */
[----:B------:R-:W-:-:S13]  /*38f0*/  ISETP.LT.OR P1, PT, R0, 0x1, !P4 ;  /* 0x000000010000780c */ /* 0x000fda0006721670 */
[----:B------:R-:W-:-:S04]  /*3900*/  @!P1 IADD3 R188, P0, R6, UR39, RZ ;  /* 0x0000002706bc9c10 */ /* 0x000fc8000ff1e0ff */
[----:B------:R-:W-:Y:S02]  /*3910*/  @!P1 IADD3.X R189, R7, UR38, RZ, P0, !PT ;  /* 0x0000002607bd9c10 */ /* 0x000fe400087fe4ff */
[----:B------:R-:W-:Y:S01]  /*3920*/  ISETP.NE.AND P0, PT, R190, RZ, PT ;  /* 0x000000ffbe00720c */ /* 0x000fe20003f05270 */
[----:B-1----:R-:W-:-:S12]  /*3930*/  @P1 BRA `(.L_x_54) ;  /* 0x00000000000c1947 */ /* 0x002fd80003800000 */
[----:B------:R-:W2:Y:S02]  /*3940*/  LDG.E.U8 R194, desc[UR50][R184.64] ;  /* 0x00000032b8c27981 */ /* 0x000ea4000c1e1100 */
[----:B--2---:R-:W-:-:S05]  /*3950*/  PRMT R186, R194, 0x8880, RZ ;  /* 0x00008880c2ba7816 */ /* 0x004fca00000000ff */
[----:B------:R-:W-:-:S07]  /*3960*/  IMAD R195, R186, R193, RZ ;  /* 0x000000c1bac37224 */ /* 0x000fce00078e02ff */
.L_x_54:
[----:B------:R-:W-:Y:S05]  /*3970*/  BSYNC B1 ;  /* 0x0000000000017941 */ /* 0x000fea0003800000 */
.L_x_53:
[----:B------:R-:W-:Y:S01]  /*3980*/  @!P1 IMAD R191, R176, R192, R195 ;  /* 0x000000c0b0bf9224 */ /* 0x000fe200078e02c3 */
[----:B------:R-:W-:Y:S04]  /*3990*/  BSSY B1, `(.L_x_55) ;  /* 0x0000009000017945 */ /* 0x000fe80003800000 */
[----:B------:R1:W-:Y:S01]  /*39a0*/  @!P1 STG.E.U8 desc[UR50][R188.64], R191 ;  /* 0x000000bfbc009986 */ /* 0x0003e2000c101132 */
[----:B------:R-:W-:-:S04]  /*39b0*/  IADD3 R186, P1, R6, UR39, RZ ;  /* 0x0000002706ba7c10 */ /* 0x000fc8000ff3e0ff */
[----:B------:R-:W-:Y:S02]  /*39c0*/  IADD3.X R187, R7, UR38, RZ, P1, !PT ;  /* 0x0000002607bb7c10 */ /* 0x000fe40008ffe4ff */
[----:B------:R-:W-:-:S13]  /*39d0*/  ISETP.LT.OR P1, PT, R0, 0x2, !P4 ;  /* 0x000000020000780c */ /* 0x000fda0006721670 */
[----:B-1----:R-:W-:Y:S05]  /*39e0*/  @P1 BRA `(.L_x_56) ;  /* 0x00000000000c1947 */ /* 0x002fea0003800000 */
[----:B------:R-:W2:Y:S02]  /*39f0*/  LDG.E.U8 R194, desc[UR50][R184.64+0x1] ;  /* 0x00000132b8c27981 */ /* 0x000ea4000c1e1100 */
[----:B--2---:R-:W-:-:S05]  /*3a00*/  PRMT R176, R194, 0x8880, RZ ;  /* 0x00008880c2b07816 */ /* 0x004fca00000000ff */
[----:B------:R-:W-:-:S07]  /*3a10*/  IMAD R195, R176, R193, RZ ;  /* 0x000000c1b0c37224 */ /* 0x000fce00078e02ff */
.L_x_56:
[----:B------:R-:W-:Y:S05]  /*3a20*/  BSYNC B1 ;  /* 0x0000000000017941 */ /* 0x000fea0003800000 */
.L_x_55:
[----:B------:R-:W-:Y:S01]  /*3a30*/  @!P1 IMAD R177, R177, R192, R195 ;  /* 0x000000c0b1b19224 */ /* 0x000fe200078e02c3 */
[----:B------:R-:W-:Y:S01]  /*3a40*/  BSSY B1, `(.L_x_57) ;  /* 0x0000009000017945 */ /* 0x000fe20003800000 */
[----:B------:R-:W-:Y:S02]  /*3a50*/  IMAD.U32 R189, RZ, RZ, UR41 ;  /* 0x00000029ffbd7e24 */ /* 0x000fe4000f8e00ff */
[----:B------:R-:W-:Y:S01]  /*3a60*/  IMAD.U32 R191, RZ, RZ, UR40 ;  /* 0x00000028ffbf7e24 */ /* 0x000fe2000f8e00ff */
[----:B------:R1:W-:Y:S01]  /*3a70*/  @!P1 STG.E.U8 desc[UR50][R186.64+0x1], R177 ;  /* 0x000001b1ba009986 */ /* 0x0003e2000c101132 */
[----:B------:R-:W-:Y:S01]  /*3a80*/  ISETP.GE.AND P1, PT, R3, 0x109, PT ;  /* 0x000001090300780c */ /* 0x000fe20003f26270 */
[----:B------:R-:W-:-:S12]  /*3a90*/  @P6 BRA `(.L_x_58) ;  /* 0x00000000000c6947 */ /* 0x000fd80003800000 */
[----:B------:R-:W2:Y:S02]  /*3aa0*/  LDG.E.U8 R194, desc[UR50][R10.64] ;  /* 0x000000320ac27981 */ /* 0x000ea4000c1e1100 */
[----:B--2---:R-:W-:-:S05]  /*3ab0*/  PRMT R176, R194, 0x8880, RZ ;  /* 0x00008880c2b07816 */ /* 0x004fca00000000ff */
[----:B------:R-:W-:-:S07]  /*3ac0*/  IMAD R195, R176, R193, RZ ;  /* 0x000000c1b0c37224 */ /* 0x000fce00078e02ff */
.L_x_58:
[----:B------:R-:W-:Y:S05]  /*3ad0*/  BSYNC B1 ;  /* 0x0000000000017941 */ /* 0x000fea0003800000 */
.L_x_57:
[----:B------:R-:W-:Y:S01]  /*3ae0*/  P2R R188, PR, RZ, 0x10 ;  /* 0x00000010ffbc7803 */ /* 0x000fe20000000000 */
[----:B------:R-:W-:Y:S01]  /*3af0*/  BSSY B1, `(.L_x_59) ;  /* 0x0000011000017945 */ /* 0x000fe20003800000 */
[----:B------:R-:W-:Y:S02]  /*3b00*/  ISETP.LT.OR P4, PT, R0, 0x1, !P1 ;  /* 0x000000010000780c */ /* 0x000fe40004f81670 */
[----:B------:R-:W-:Y:S02]  /*3b10*/  P2R R190, PR, RZ, 0x8 ;  /* 0x00000008ffbe7803 */ /* 0x000fe40000000000 */
[----:B------:R-:W-:Y:S02]  /*3b20*/  P2R R197, PR, RZ, 0x1 ;  /* 0x00000001ffc57803 */ /* 0x000fe40000000000 */
[----:B------:R-:W-:-:S07]  /*3b30*/  LOP3.LUT R22, R22, 0xfffffffd, RZ, 0xc0, !PT ;  /* 0xfffffffd16167812 */ /* 0x000fce00078ec0ff */
[----:B------:R-:W-:Y:S01]  /*3b40*/  @!P4 IADD3 R176, P0, P3, R189, UR43, R6 ;  /* 0x0000002bbdb0cc10 */ /* 0x000fe2000fb1e006 */
[----:B------:R-:W-:Y:S01]  /*3b50*/  @!P6 IMAD R189, R178, R192, R195 ;  /* 0x000000c0b2bde224 */ /* 0x000fe200078e02c3 */
[----:B------:R-:W-:Y:S02]  /*3b60*/  @P4 LOP3.LUT R22, R22, 0x2, RZ, 0xfc, !PT ;  /* 0x0000000216164812 */ /* 0x000fe400078efcff */
[----:B-1----:R-:W-:Y:S02]  /*3b70*/  @!P4 IADD3.X R177, R191, UR42, R7, P0, P3 ;  /* 0x0000002abfb1cc10 */ /* 0x002fe400087e6407 */
[----:B------:R1:W-:Y:S01]  /*3b80*/  @!P6 STG.E.U8 desc[UR50][R200.64], R189 ;  /* 0x000000bdc800e986 */ /* 0x0003e2000c101132 */
[----:B------:R-:W-:Y:S02]  /*3b90*/  ISETP.NE.AND P4, PT, R188, RZ, PT ;  /* 0x000000ffbc00720c */ /* 0x000fe40003f85270 */
[----:B------:R-:W-:Y:S02]  /*3ba0*/  ISETP.NE.AND P3, PT, R190, RZ, PT ;  /* 0x000000ffbe00720c */ /* 0x000fe40003f65270 */
[----:B------:R-:W-:Y:S01]  /*3bb0*/  ISETP.NE.AND P0, PT, R197, RZ, PT ;  /* 0x000000ffc500720c */ /* 0x000fe20003f05270 */
[----:B------:R-:W-:-:S12]  /*3bc0*/  @P2 BRA `(.L_x_60) ;  /* 0x00000000000c2947 */ /* 0x000fd80003800000 */
[----:B------:R-:W2:Y:S02]  /*3bd0*/  LDG.E.U8 R194, desc[UR50][R10.64+0x1] ;  /* 0x000001320ac27981 */ /* 0x000ea4000c1e1100 */
[----:B--2---:R-:W-:-:S05]  /*3be0*/  PRMT R178, R194, 0x8880, RZ ;  /* 0x00008880c2b27816 */ /* 0x004fca00000000ff */
[----:B------:R-:W-:-:S07]  /*3bf0*/  IMAD R195, R178, R193, RZ ;  /* 0x000000c1b2c37224 */ /* 0x000fce00078e02ff */
.L_x_60:
[----:B------:R-:W-:Y:S05]  /*3c00*/  BSYNC B1 ;  /* 0x0000000000017941 */ /* 0x000fea0003800000 */
.L_x_59:
[----:B------:R-:W-:Y:S01]  /*3c10*/  @!P2 IMAD R179, R179, R192, R195 ;  /* 0x000000c0b3b3a224 */ /* 0x000fe200078e02c3 */
[----:B------:R-:W-:Y:S04]  /*3c20*/  BSSY B1, `(.L_x_61) ;  /* 0x0000007000017945 */ /* 0x000fe80003800000 */
[----:B------:R2:W-:Y:S01]  /*3c30*/  @!P2 STG.E.U8 desc[UR50][R202.64+0x1], R179 ;  /* 0x000001b3ca00a986 */ /* 0x0005e2000c101132 */
[----:B------:R-:W-:-:S13]  /*3c40*/  ISETP.LT.OR P2, PT, R0, 0x9, !P4 ;  /* 0x000000090000780c */ /* 0x000fda0006741670 */
[----:B--2---:R-:W-:Y:S05]  /*3c50*/  @P2 BRA `(.L_x_62) ;  /* 0x00000000000c2947 */ /* 0x004fea0003800000 */
[----:B------:R-:W2:Y:S02]  /*3c60*/  LDG.E.U8 R194, desc[UR50][R184.64+0x8] ;  /* 0x00000832b8c27981 */ /* 0x000ea4000c1e1100 */
[----:B--2---:R-:W-:-:S05]  /*3c70*/  PRMT R178, R194, 0x8880, RZ ;  /* 0x00008880c2b27816 */ /* 0x004fca00000000ff */
[----:B------:R-:W-:-:S07]  /*3c80*/  IMAD R195, R178, R193, RZ ;  /* 0x000000c1b2c37224 */ /* 0x000fce00078e02ff */
.L_x_62:
[----:B------:R-:W-:Y:S05]  /*3c90*/  BSYNC B1 ;  /* 0x0000000000017941 */ /* 0x000fea0003800000 */
.L_x_61:
[----:B-1----:R-:W-:Y:S01]  /*3ca0*/  @!P2 IMAD R189, R180, R192, R195 ;  /* 0x000000c0b4bda224 */ /* 0x002fe200078e02c3 */
[----:B------:R-:W-:Y:S01]  /*3cb0*/  ISETP.LT.OR P6, PT, R0, 0xa, !P4 ;  /* 0x0000000a0000780c */ /* 0x000fe200067c1670 */
[----:B------:R-:W-:Y:S01]  /*3cc0*/  @!P2 IMAD.MOV.U32 R178, RZ, RZ, R186 ;  /* 0x000000ffffb2a224 */ /* 0x000fe200078e00ba */
[----:B------:R-:W-:Y:S01]  /*3cd0*/  LOP3.LUT R22, R22, 0xfff7ffff, RZ, 0xc0, !PT ;  /* 0xfff7ffff16167812 */ /* 0x000fe200078ec0ff */
[----:B------:R-:W-:Y:S01]  /*3ce0*/  @!P2 IMAD.MOV.U32 R179, RZ, RZ, R187 ;  /* 0x000000ffffb3a224 */ /* 0x000fe200078e00bb */
[----:B------:R-:W-:Y:S01]  /*3cf0*/  BSSY B1, `(.L_x_63) ;  /* 0x0000009000017945 */ /* 0x000fe20003800000 */
[----:B------:R-:W-:Y:S02]  /*3d00*/  IMAD.U32 R229, RZ, RZ, UR41 ;  /* 0x00000029ffe57e24 */ /* 0x000fe4000f8e00ff */
[----:B------:R-:W-:Y:S01]  /*3d10*/  IMAD.U32 R191, RZ, RZ, UR40 ;  /* 0x00000028ffbf7e24 */ /* 0x000fe2000f8e00ff */
[----:B------:R1:W-:Y:S05]  /*3d20*/  @!P2 STG.E.U8 desc[UR50][R178.64+0x8], R189 ;  /* 0x000008bdb200a986 */ /* 0x0003ea000c101132 */
[----:B------:R-:W-:Y:S01]  /*3d30*/  @P6 LOP3.LUT R22, R22, 0x80000, RZ, 0xfc, !PT ;  /* 0x0008000016166812 */ /* 0x000fe200078efcff */
[----:B------:R-:W-:Y:S06]  /*3d40*/  @P6 BRA `(.L_x_64) ;  /* 0x00000000000c6947 */ /* 0x000fec0003800000 */
[----:B------:R-:W1:Y:S02]  /*3d50*/  LDG.E.U8 R194, desc[UR50][R184.64+0x9] ;  /* 0x00000932b8c27981 */ /* 0x000e64000c1e1100 */
[----:B-1----:R-:W-:-:S05]  /*3d60*/  PRMT R178, R194, 0x8880, RZ ;  /* 0x00008880c2b27816 */ /* 0x002fca00000000ff */
[----:B------:R-:W-:-:S07]  /*3d70*/  IMAD R195, R178, R193, RZ ;  /* 0x000000c1b2c37224 */ /* 0x000fce00078e02ff */
.L_x_64:
[----:B------:R-:W-:Y:S05]  /*3d80*/  BSYNC B1 ;  /* 0x0000000000017941 */ /* 0x000fea0003800000 */
.L_x_63:
[----:B------:R-:W-:Y:S01]  /*3d90*/  LOP3.LUT R23, R23, 0xffff7fff, RZ, 0xc0, !PT ;  /* 0xffff7fff17177812 */ /* 0x000fe200078ec0ff */
[----:B------:R-:W-:Y:S01]  /*3da0*/  IMAD.U32 R227, RZ, RZ, UR41 ;  /* 0x00000029ffe37e24 */ /* 0x000fe2000f8e00ff */
[----:B------:R-:W-:Y:S01]  /*3db0*/  ISETP.LT.OR P6, PT, R0, 0x2, !P1 ;  /* 0x000000020000780c */ /* 0x000fe20004fc1670 */
[----:B-1----:R-:W-:Y:S01]  /*3dc0*/  IMAD.U32 R179, RZ, RZ, UR40 ;  /* 0x00000028ffb37e24 */ /* 0x002fe2000f8e00ff */
[----:B------:R-:W-:Y:S01]  /*3dd0*/  @P0 LOP3.LUT R23, R23, 0x8000, RZ, 0xfc, !PT ;  /* 0x0000800017170812 */ /* 0x000fe200078efcff */
[----:B------:R-:W-:Y:S01]  /*3de0*/  IMAD.U32 R225, RZ, RZ, UR41 ;  /* 0x00000029ffe17e24 */ /* 0x000fe2000f8e00ff */
[----:B------:R-:W-:Y:S01]  /*3df0*/  LOP3.LUT R22, R22, 0xfffffff7, RZ, 0xc0, !PT ;  /* 0xfffffff716167812 */ /* 0x000fe200078ec0ff */
[----:B------:R-:W-:Y:S01]  /*3e00*/  IMAD.U32 R223, RZ, RZ, UR41 ;  /* 0x00000029ffdf7e24 */ /* 0x000fe2000f8e00ff */
[----:B------:R-:W-:Y:S01]  /*3e10*/  LOP3.LUT R23, R23, 0xffffbfff, RZ, 0xc0, !PT ;  /* 0xffffbfff17177812 */ /* 0x000fe200078ec0ff */
[----:B------:R-:W-:Y:S02]  /*3e20*/  IMAD.U32 R221, RZ, RZ, UR41 ;  /* 0x00000029ffdd7e24 */ /* 0x000fe4000f8e00ff */
[----:B------:R-:W-:Y:S01]  /*3e30*/  IMAD.U32 R219, RZ, RZ, UR41 ;  /* 0x00000029ffdb7e24 */ /* 0x000fe2000f8e00ff */
[----:B------:R-:W-:Y:S01]  /*3e40*/  @P5 LOP3.LUT R23, R23, 0x4000, RZ, 0xfc, !PT ;  /* 0x0000400017175812 */ /* 0x000fe200078efcff */
[----:B------:R-:W-:Y:S01]  /*3e50*/  IMAD.U32 R189, RZ, RZ, UR40 ;  /* 0x00000028ffbd7e24 */ /* 0x000fe2000f8e00ff */
[C---:B------:R-:W-:Y:S01]  /*3e60*/  ISETP.LT.OR P5, PT, R0.reuse, 0x2a, !P1 ;  /* 0x0000002a0000780c */ /* 0x040fe20004fa1670 */
[----:B------:R-:W-:Y:S01]  /*3e70*/  IMAD.U32 R197, RZ, RZ, UR40 ;  /* 0x00000028ffc57e24 */ /* 0x000fe2000f8e00ff */
[----:B------:R-:W-:Y:S01]  /*3e80*/  LOP3.LUT R23, R23, 0xffffdfff, RZ, 0xc0, !PT ;  /* 0xffffdfff17177812 */ /* 0x000fe200078ec0ff */
[----:B------:R-:W-:Y:S01]  /*3e90*/  IMAD.U32 R201, RZ, RZ, UR41 ;  /* 0x00000029ffc97e24 */ /* 0x000fe2000f8e00ff */
[----:B------:R-:W-:Y:S01]  /*3ea0*/  @!P6 IADD3 R228, P0, P2, R229, UR43, R6 ;  /* 0x0000002be5e4ec10 */ /* 0x000fe2000fa1e006 */
[----:B------:R-:W-:Y:S01]  /*3eb0*/  IMAD.U32 R203, RZ, RZ, UR41 ;  /* 0x00000029ffcb7e24 */ /* 0x000fe2000f8e00ff */
[----:B------:R-:W-:Y:S01]  /*3ec0*/  @P4 LOP3.LUT R23, R23, 0x2000, RZ, 0xfc, !PT ;  /* 0x0000200017174812 */ /* 0x000fe200078efcff */
[----:B------:R-:W-:Y:S01]  /*3ed0*/  IMAD.U32 R205, RZ, RZ, UR41 ;  /* 0x00000029ffcd7e24 */ /* 0x000fe2000f8e00ff */
[----:B------:R-:W-:Y:S01]  /*3ee0*/  ISETP.LT.OR P4, PT, R0, 0x12, !P3 ;  /* 0x000000120000780c */ /* 0x000fe20005f81670 */
[----:B------:R-:W-:Y:S01]  /*3ef0*/  IMAD.U32 R207, RZ, RZ, UR41 ;  /* 0x00000029ffcf7e24 */ /* 0x000fe2000f8e00ff */
[----:B------:R-:W-:Y:S01]  /*3f00*/  @!P6 IADD3.X R229, R191, UR42, R7, P0, P2 ;  /* 0x0000002abfe5ec10 */ /* 0x000fe200087e4407 */
[----:B------:R-:W-:Y:S01]  /*3f10*/  IMAD.U32 R191, RZ, RZ, UR40 ;  /* 0x00000028ffbf7e24 */ /* 0x000fe2000f8e00ff */
[----:B------:R-:W-:Y:S01]  /*3f20*/  LOP3.LUT R23, R23, 0xfffeffff, RZ, 0xc0, !PT ;  /* 0xfffeffff17177812 */ /* 0x000fe200078ec0ff */
[----:B------:R-:W-:-:S02]  /*3f30*/  IMAD.U32 R209, RZ, RZ, UR41 ;  /* 0x00000029ffd17e24 */ /* 0x000fc4000f8e00ff */
[----:B------:R-:W-:Y:S01]  /*3f40*/  IMAD.U32 R211, RZ, RZ, UR41 ;  /* 0x00000029ffd37e24 */ /* 0x000fe2000f8e00ff */
[----:B------:R-:W-:Y:S01]  /*3f50*/  @P6 LOP3.LUT R23, R23, 0x10000, RZ, 0xfc, !PT ;  /* 0x0001000017176812 */ /* 0x000fe200078efcff */
[----:B------:R-:W-:Y:S02]  /*3f60*/  IMAD.U32 R213, RZ, RZ, UR41 ;  /* 0x00000029ffd57e24 */ /* 0x000fe4000f8e00ff */
[----:B------:R-:W-:Y:S02]  /*3f70*/  IMAD.U32 R215, RZ, RZ, UR41 ;  /* 0x00000029ffd77e24 */ /* 0x000fe4000f8e00ff */
[----:B------:R-:W-:Y:S01]  /*3f80*/  @!P4 IADD3 R226, P0, P2, R227, UR39, R6 ;  /* 0x00000027e3e2cc10 */ /* 0x000fe2000fa1e006 */
[----:B------:R-:W-:-:S03]  /*3f90*/  IMAD.U32 R217, RZ, RZ, UR41 ;  /* 0x00000029ffd97e24 */ /* 0x000fc6000f8e00ff */
[----:B------:R-:W-:Y:S02]  /*3fa0*/  @!P4 IADD3.X R227, R179, UR38, R7, P0, P2 ;  /* 0x00000026b3e3cc10 */ /* 0x000fe400087e4407 */
[----:B------:R-:W-:-:S13]  /*3fb0*/  ISETP.LT.OR P4, PT, R0, 0x19, !P3 ;  /* 0x000000190000780c */ /* 0x000fda0005f81670 */
[----:B------:R-:W-:-:S04]  /*3fc0*/  @!P4 IADD3 R224, P0, P2, R225, UR39, R6 ;  /* 0x00000027e1e0cc10 */ /* 0x000fc8000fa1e006 */
[----:B------:R-:W-:Y:S02]  /*3fd0*/  @!P4 IADD3.X R225, R179, UR38, R7, P0, P2 ;  /* 0x00000026b3e1cc10 */ /* 0x000fe400087e4407 */
[----:B------:R-:W-:-:S13]  /*3fe0*/  ISETP.LT.OR P4, PT, R0, 0x1a, !P3 ;  /* 0x0000001a0000780c */ /* 0x000fda0005f81670 */
[----:B------:R-:W-:Y:S02]  /*3ff0*/  @!P4 IADD3 R222, P0, P2, R223, UR39, R6 ;  /* 0x00000027dfdecc10 */ /* 0x000fe4000fa1e006 */
[----:B------:R-:W-:Y:S02]  /*4000*/  @P4 LOP3.LUT R22, R22, 0x8, RZ, 0xfc, !PT ;  /* 0x0000000816164812 */ /* 0x000fe400078efcff */
[----:B------:R-:W-:Y:S02]  /*4010*/  @!P4 IADD3.X R223, R179, UR38, R7, P0, P2 ;  /* 0x00000026b3dfcc10 */ /* 0x000fe400087e4407 */
[----:B------:R-:W-:Y:S02]  /*4020*/  ISETP.LT.OR P4, PT, R0, 0x12, !P1 ;  /* 0x000000120000780c */ /* 0x000fe40004f81670 */
[----:B------:R-:W-:-:S11]  /*4030*/  LOP3.LUT R22, R22, 0xffffffdf, RZ, 0xc0, !PT ;  /* 0xffffffdf16167812 */ /* 0x000fd600078ec0ff */
[----:B------:R-:W-:Y:S02]  /*4040*/  @!P4 IADD3 R220, P0, P2, R221, UR43, R6 ;  /* 0x0000002bdddccc10 */ /* 0x000fe4000fa1e006 */
[----:B------:R-:W-:Y:S02]  /*4050*/  @P4 LOP3.LUT R22, R22, 0x20, RZ, 0xfc, !PT ;  /* 0x0000002016164812 */ /* 0x000fe400078efcff */
[----:B------:R-:W-:Y:S02]  /*4060*/  @!P4 IADD3.X R221, R179, UR42, R7, P0, P2 ;  /* 0x0000002ab3ddcc10 */ /* 0x000fe400087e4407 */
[----:B------:R-:W-:Y:S02]  /*4070*/  ISETP.LT.OR P4, PT, R0, 0x19, !P1 ;  /* 0x000000190000780c */ /* 0x000fe40004f81670 */
[----:B------:R-:W-:-:S11]  /*4080*/  LOP3.LUT R22, R22, 0xffffff7f, RZ, 0xc0, !PT ;  /* 0xffffff7f16167812 */ /* 0x000fd600078ec0ff */
[----:B------:R-:W-:Y:S02]  /*4090*/  @!P4 IADD3 R218, P0, P2, R219, UR43, R6 ;  /* 0x0000002bdbdacc10 */ /* 0x000fe4000fa1e006 */
[----:B------:R-:W-:Y:S02]  /*40a0*/  @P4 LOP3.LUT R22, R22, 0x80, RZ, 0xfc, !PT ;  /* 0x0000008016164812 */ /* 0x000fe400078efcff */
[----:B------:R-:W-:Y:S01]  /*40b0*/  @!P4 IADD3.X R219, R179, UR42, R7, P0, P2 ;  /* 0x0000002ab3dbcc10 */ /* 0x000fe200087e4407 */
[----:B------:R-:W-:Y:S01]  /*40c0*/  IMAD.U32 R179, RZ, RZ, UR41 ;  /* 0x00000029ffb37e24 */ /* 0x000fe2000f8e00ff */
        /* <DEDUP_REMOVED lines=39> */
[--C-:B------:R-:W-:Y:S02]  /*4340*/  @!P4 IADD3 R208, P0, P2, R209, UR43, R6.reuse ;  /* 0x0000002bd1d0cc10 */ /* 0x100fe4000fa1e006 */
[----:B------:R-:W-:Y:S02]  /*4350*/  @P4 LOP3.LUT R22, R22, 0x8000, RZ, 0xfc, !PT ;  /* 0x0000800016164812 */ /* 0x000fe400078efcff */
[----:B------:R-:W-:Y:S02]  /*4360*/  @!P4 IADD3.X R209, R197, UR42, R7, P0, P2 ;  /* 0x0000002ac5d1cc10 */ /* 0x000fe400087e4407 */
[C---:B------:R-:W-:Y:S02]  /*4370*/  LOP3.LUT P0, RZ, R22.reuse, 0x80000, RZ, 0xc0, !PT ;  /* 0x0008000016ff7812 */ /* 0x040fe4000780c0ff */
[----:B------:R-:W-:Y:S02]  /*4380*/  LOP3.LUT R22, R22, 0xffffbfff, RZ, 0xc0, !PT ;  /* 0xffffbfff16167812 */ /* 0x000fe400078ec0ff */
[----:B------:R-:W-:-:S02]  /*4390*/  @!P5 IADD3 R210, P4, P2, R211, UR43, R6 ;  /* 0x0000002bd3d2dc10 */ /* 0x000fc4000fa9e006 */
[----:B------:R-:W-:Y:S02]  /*43a0*/  @P5 LOP3.LUT R22, R22, 0x4000, RZ, 0xfc, !PT ;  /* 0x0000400016165812 */ /* 0x000fe400078efcff */
[----:B------:R-:W-:Y:S02]  /*43b0*/  @!P5 IADD3.X R211, R197, UR42, R7, P4, P2 ;  /* 0x0000002ac5d3dc10 */ /* 0x000fe4000a7e4407 */
[----:B------:R-:W-:Y:S02]  /*43c0*/  ISETP.LT.OR P5, PT, R0, 0x31, !P3 ;  /* 0x000000310000780c */ /* 0x000fe40005fa1670 */
[----:B------:R-:W-:Y:S01]  /*43d0*/  LOP3.LUT R22, R22, 0xfffbffff, RZ, 0xc0, !PT ;  /* 0xfffbffff16167812 */ /* 0x000fe200078ec0ff */
[----:B------:R-:W-:-:S05]  /*43e0*/  @!P0 IMAD R181, R181, R192, R195 ;  /* 0x000000c0b5b58224 */ /* 0x000fca00078e02c3 */
[----:B------:R1:W-:Y:S05]  /*43f0*/  @!P0 STG.E.U8 desc[UR50][R186.64+0x9], R181 ;  /* 0x000009b5ba008986 */ /* 0x0003ea000c101132 */
[----:B------:R-:W-:Y:S02]  /*4400*/  @!P5 IADD3 R212, P4, P2, R213, UR39, R6 ;  /* 0x00000027d5d4dc10 */ /* 0x000fe4000fa9e006 */
[----:B------:R-:W-:Y:S02]  /*4410*/  @P5 LOP3.LUT R22, R22, 0x40000, RZ, 0xfc, !PT ;  /* 0x0004000016165812 */ /* 0x000fe400078efcff */
[----:B------:R-:W-:Y:S02]  /*4420*/  @!P5 IADD3.X R213, R197, UR38, R7, P4, P2 ;  /* 0x00000026c5d5dc10 */ /* 0x000fe4000a7e4407 */
[----:B------:R-:W-:-:S02]  /*4430*/  ISETP.LT.OR P5, PT, R0, 0x32, !P3 ;  /* 0x000000320000780c */ /* 0x000fc40005fa1670 */
        /* <DEDUP_REMOVED lines=9> */
[----:B------:R-:W-:Y:S01]  /*44d0*/  IMAD.WIDE.U32 R196, R5, R196, R20 ;  /* 0x000000c405c47225 */ /* 0x000fe200078e0014 */
[----:B------:R-:W-:Y:S02]  /*44e0*/  ISETP.LT.OR P5, PT, R0, 0x3a, !P3 ;  /* 0x0000003a0000780c */ /* 0x000fe40005fa1670 */
[----:B------:R-:W-:Y:S01]  /*44f0*/  LOP3.LUT R22, R22, 0xffefffff, RZ, 0xc0, !PT ;  /* 0xffefffff16167812 */ /* 0x000fe200078ec0ff */
[----:B------:R-:W-:Y:S02]  /*4500*/  IMAD.U32 R21, RZ, RZ, UR41 ;  /* 0x00000029ff157e24 */ /* 0x000fe4000f8e00ff */
[----:B------:R-:W-:-:S08]  /*4510*/  IMAD.U32 R5, RZ, RZ, UR40 ;  /* 0x00000028ff057e24 */ /* 0x000fd0000f8e00ff */
[----:B------:R-:W-:Y:S02]  /*4520*/  @!P5 IADD3 R20, P4, P2, R21, UR39, R6 ;  /* 0x000000271514dc10 */ /* 0x000fe4000fa9e006 */
[----:B------:R-:W-:Y:S02]  /*4530*/  @P5 LOP3.LUT R22, R22, 0x100000, RZ, 0xfc, !PT ;  /* 0x0010000016165812 */ /* 0x000fe400078efcff */
[----:B------:R-:W-:Y:S01]  /*4540*/  @!P5 IADD3.X R21, R5, UR38, R7, P4, P2 ;  /* 0x000000260515dc10 */ /* 0x000fe2000a7e4407 */
[----:B------:R-:W-:Y:S01]  /*4550*/  IMAD.U32 R5, RZ, RZ, UR39 ;  /* 0x00000027ff057e24 */ /* 0x000fe2000f8e00ff */
[----:B------:R-:W-:-:S13]  /*4560*/  ISETP.LT.OR P2, PT, R0, 0x9, !P3 ;  /* 0x000000090000780c */ /* 0x000fda0005f41670 */
[----:B------:R-:W2:Y:S01]  /*4570*/  @!P2 LDG.E.U8 R194, desc[UR50][R10.64+0x8] ;  /* 0x000008320ac2a981 */ /* 0x000ea2000c1e1100 */
[----:B------:R-:W-:-:S04]  /*4580*/  @!P2 IADD3 R5, P4, P5, R5, 0x8, R6 ;  /* 0x000000080505a810 */ /* 0x000fc80007d9e006 */
[----:B------:R-:W-:Y:S02]  /*4590*/  @!P2 IADD3.X R180, RZ, UR38, R7, P4, P5 ;  /* 0x00000026ffb4ac10 */ /* 0x000fe4000a7ea407 */
[----:B------:R-:W-:Y:S02]  /*45a0*/  IADD3 R198, P4, R196, R198, RZ ;  /* 0x000000c6c4c67210 */ /* 0x000fe40007f9e0ff */
[----:B------:R-:W-:Y:S02]  /*45b0*/  ISETP.LT.OR P5, PT, R0, 0x31, !P1 ;  /* 0x000000310000780c */ /* 0x000fe40004fa1670 */
[----:B------:R-:W-:Y:S02]  /*45c0*/  IADD3.X R199, R199, R197, R4, P4, !PT ;  /* 0x000000c5c7c77210 */ /* 0x000fe400027fe404 */
[----:B------:R-:W-:Y:S01]  /*45d0*/  @!P2 IADD3 R196, P0, R5, UR41, RZ ;  /* 0x0000002905c4ac10 */ /* 0x000fe2000ff1e0ff */
[----:B------:R-:W-:-:S03]  /*45e0*/  IMAD.U32 R5, RZ, RZ, UR41 ;  /* 0x00000029ff057e24 */ /* 0x000fc6000f8e00ff */
[----:B------:R-:W-:Y:S01]  /*45f0*/  @!P2 IADD3.X R197, R180, UR40, RZ, P0, !PT ;  /* 0x00000028b4c5ac10 */ /* 0x000fe200087fe4ff */
[----:B------:R-:W-:Y:S01]  /*4600*/  IMAD.U32 R180, RZ, RZ, UR40 ;  /* 0x00000028ffb47e24 */ /* 0x000fe2000f8e00ff */
[----:B------:R-:W-:Y:S02]  /*4610*/  LOP3.LUT P0, RZ, R22, 0x2, RZ, 0xc0, !PT ;  /* 0x0000000216ff7812 */ /* 0x000fe4000780c0ff */
[----:B--2---:R-:W-:-:S05]  /*4620*/  @!P2 PRMT R4, R194, 0x8880, RZ ;  /* 0x00008880c204a816 */ /* 0x004fca00000000ff */
[----:B------:R-:W-:-:S04]  /*4630*/  @!P2 IMAD R195, R4, R193, RZ ;  /* 0x000000c104c3a224 */ /* 0x000fc800078e02ff */
[----:B------:R-:W-:-:S05]  /*4640*/  @!P2 IMAD R182, R182, R192, R195 ;  /* 0x000000c0b6b6a224 */ /* 0x000fca00078e02c3 */
[----:B------:R2:W-:Y:S01]  /*4650*/  @!P2 STG.E.U8 desc[UR50][R196.64], R182 ;  /* 0x000000b6c400a986 */ /* 0x0005e2000c101132 */
[----:B------:R-:W-:-:S04]  /*4660*/  @!P5 IADD3 R4, P4, P2, R5, UR43, R6 ;  /* 0x0000002b0504dc10 */ /* 0x000fc8000fa9e006 */
[----:B------:R-:W-:Y:S02]  /*4670*/  @!P5 IADD3.X R5, R180, UR42, R7, P4, P2 ;  /* 0x0000002ab405dc10 */ /* 0x000fe4000a7e4407 */
[----:B------:R-:W-:-:S13]  /*4680*/  ISETP.LT.OR P2, PT, R0, 0xa, !P3 ;  /* 0x0000000a0000780c */ /* 0x000fda0005f41670 */
[----:B------:R-:W2:Y:S01]  /*4690*/  @!P2 LDG.E.U8 R194, desc[UR50][R10.64+0x9] ;  /* 0x000009320ac2a981 */ /* 0x000ea2000c1e1100 */
[----:B------:R-:W-:Y:S01]  /*46a0*/  LOP3.LUT R22, R22, 0xffbfffff, RZ, 0xc0, !PT ;  /* 0xffbfffff16167812 */ /* 0x000fe200078ec0ff */
[----:B-1----:R-:W-:-:S03]  /*46b0*/  IMAD.U32 R181, RZ, RZ, UR39 ;  /* 0x00000027ffb57e24 */ /* 0x002fc6000f8e00ff */
[----:B------:R-:W-:Y:S02]  /*46c0*/  @P5 LOP3.LUT R22, R22, 0x400000, RZ, 0xfc, !PT ;  /* 0x0040000016165812 */ /* 0x000fe400078efcff */
[----:B------:R-:W-:-:S04]  /*46d0*/  @!P2 IADD3 R180, P4, P5, R181, 0x9, R6 ;  /* 0x00000009b5b4a810 */ /* 0x000fc80007d9e006 */
[----:B------:R-:W-:Y:S02]  /*46e0*/  @!P2 IADD3.X R181, RZ, UR38, R7, P4, P5 ;  /* 0x00000026ffb5ac10 */ /* 0x000fe4000a7ea407 */
[----:B------:R-:W-:-:S04]  /*46f0*/  @!P2 IADD3 R180, P4, R180, UR41, RZ ;  /* 0x00000029b4b4ac10 */ /* 0x000fc8000ff9e0ff */
[----:B------:R-:W-:Y:S02]  /*4700*/  @!P2 IADD3.X R181, R181, UR40, RZ, P4, !PT ;  /* 0x00000028b5b5ac10 */ /* 0x000fe4000a7fe4ff */
[----:B--2---:R-:W-:-:S05]  /*4710*/  @!P2 PRMT R182, R194, 0x8880, RZ ;  /* 0x00008880c2b6a816 */ /* 0x004fca00000000ff */
[----:B------:R-:W-:-:S04]  /*4720*/  @!P2 IMAD R195, R182, R193, RZ ;  /* 0x000000c1b6c3a224 */ /* 0x000fc800078e02ff */
[----:B------:R-:W-:-:S05]  /*4730*/  @!P2 IMAD R197, R183, R192, R195 ;  /* 0x000000c0b7c5a224 */ /* 0x000fca00078e02c3 */
[----:B------:R1:W-:Y:S01]  /*4740*/  @!P2 STG.E.U8 desc[UR50][R180.64], R197 ;  /* 0x000000c5b400a986 */ /* 0x0003e2000c101132 */
[----:B------:R-:W-:-:S04]  /*4750*/  IADD3 R182, P2, R6, UR43, RZ ;  /* 0x0000002b06b67c10 */ /* 0x000fc8000ff5e0ff */
[----:B------:R-:W-:Y:S02]  /*4760*/  IADD3.X R183, R7, UR42, RZ, P2, !PT ;  /* 0x0000002a07b77c10 */ /* 0x000fe400097fe4ff */
[----:B------:R-:W-:-:S04]  /*4770*/  ISETP.GE.AND P2, PT, R3, 0x101, PT ;  /* 0x000001010300780c */ /* 0x000fc80003f46270 */
[----:B------:R-:W-:-:S13]  /*4780*/  ISETP.LT.OR P4, PT, R0, 0x1, !P2 ;  /* 0x000000010000780c */ /* 0x000fda0005781670 */
[----:B------:R-:W2:Y:S02]  /*4790*/  @!P4 LDG.E.U8 R194, desc[UR50][R198.64] ;  /* 0x00000032c6c2c981 */ /* 0x000ea4000c1e1100 */
[----:B--2---:R-:W-:-:S05]  /*47a0*/  @!P4 PRMT R196, R194, 0x8880, RZ ;  /* 0x00008880c2c4c816 */ /* 0x004fca00000000ff */
[----:B------:R-:W-:-:S04]  /*47b0*/  @!P4 IMAD R195, R196, R193, RZ ;  /* 0x000000c1c4c3c224 */ /* 0x000fc800078e02ff */
[----:B------:R-:W-:-:S05]  /*47c0*/  @!P4 IMAD R3, R168, R192, R195 ;  /* 0x000000c0a803c224 */ /* 0x000fca00078e02c3 */
[----:B------:R2:W-:Y:S01]  /*47d0*/  @!P4 STG.E.U8 desc[UR50][R182.64], R3 ;  /* 0x00000003b600c986 */ /* 0x0005e2000c101132 */
[----:B------:R-:W-:-:S13]  /*47e0*/  ISETP.LT.OR P4, PT, R0, 0x2, !P2 ;  /* 0x000000020000780c */ /* 0x000fda0005781670 */
[----:B------:R-:W3:Y:S02]  /*47f0*/  @!P4 LDG.E.U8 R194, desc[UR50][R198.64+0x1] ;  /* 0x00000132c6c2c981 */ /* 0x000ee4000c1e1100 */
[----:B---3--:R-:W-:-:S05]  /*4800*/  @!P4 PRMT R168, R194, 0x8880, RZ ;  /* 0x00008880c2a8c816 */ /* 0x008fca00000000ff */
[----:B------:R-:W-:-:S04]  /*4810*/  @!P4 IMAD R195, R168, R193, RZ ;  /* 0x000000c1a8c3c224 */ /* 0x000fc800078e02ff */
[----:B-1----:R-:W-:-:S05]  /*4820*/  @!P4 IMAD R181, R169, R192, R195 ;  /* 0x000000c0a9b5c224 */ /* 0x002fca00078e02c3 */
[----:B------:R1:W-:Y:S04]  /*4830*/  @!P4 STG.E.U8 desc[UR50][R182.64+0x1], R181 ;  /* 0x000001b5b600c986 */ /* 0x0003e8000c101132 */
[----:B------:R-:W3:Y:S01]  /*4840*/  @!P0 LDG.E.U8 R194, desc[UR50][R8.64] ;  /* 0x0000003208c28981 */ /* 0x000ee2000c1e1100 */
[----:B------:R-:W-:Y:S01]  /*4850*/  ISETP.LT.OR P6, PT, R0, 0x32, !P1 ;  /* 0x000000320000780c */ /* 0x000fe20004fc1670 */
[----:B------:R-:W-:Y:S01]  /*4860*/  IMAD.U32 R169, RZ, RZ, UR41 ;  /* 0x00000029ffa97e24 */ /* 0x000fe2000f8e00ff */
[----:B------:R-:W-:Y:S01]  /*4870*/  LOP3.LUT R22, R22, 0xfffeffff, RZ, 0xc0, !PT ;  /* 0xfffeffff16167812 */ /* 0x000fe200078ec0ff */
[----:B--2---:R-:W-:-:S10]  /*4880*/  IMAD.U32 R3, RZ, RZ, UR40 ;  /* 0x00000028ff037e24 */ /* 0x004fd4000f8e00ff */
[----:B------:R-:W-:Y:S02]  /*4890*/  @P6 LOP3.LUT R22, R22, 0x10000, RZ, 0xfc, !PT ;  /* 0x0001000016166812 */ /* 0x000fe400078efcff */
[----:B---3--:R-:W-:-:S05]  /*48a0*/  @!P0 PRMT R168, R194, 0x8880, RZ ;  /* 0x00008880c2a88816 */ /* 0x008fca00000000ff */
[----:B------:R-:W-:Y:S01]  /*48b0*/  @!P0 IMAD R195, R168, R193, RZ ;  /* 0x000000c1a8c38224 */ /* 0x000fe200078e02ff */
[----:B------:R-:W-:-:S04]  /*48c0*/  @!P6 IADD3 R168, P4, P5, R169, UR43, R6 ;  /* 0x0000002ba9a8ec10 */ /* 0x000fc8000fd9e006 */
[----:B------:R-:W-:Y:S02]  /*48d0*/  @!P6 IADD3.X R169, R3, UR42, R7, P4, P5 ;  /* 0x0000002a03a9ec10 */ /* 0x000fe4000a7ea407 */
[----:B------:R-:W-:Y:S01]  /*48e0*/  LOP3.LUT P6, RZ, R23, 0x10000, RZ, 0xc0, !PT ;  /* 0x0001000017ff7812 */ /* 0x000fe200078cc0ff */
[----:B------:R-:W-:-:S05]  /*48f0*/  @!P0 IMAD R3, R170, R192, R195 ;  /* 0x000000c0aa038224 */ /* 0x000fca00078e02c3 */
[----:B------:R2:W-:Y:S07]  /*4900*/  @!P0 STG.E.U8 desc[UR50][R176.64], R3 ;  /* 0x00000003b0008986 */ /* 0x0005ee000c101132 */
[----:B------:R-:W3:Y:S01]  /*4910*/  @!P6 LDG.E.U8 R194, desc[UR50][R8.64+0x1] ;  /* 0x0000013208c2e981 */ /* 0x000ee2000c1e1100 */
[----:B------:R-:W-:Y:S01]  /*4920*/  ISETP.LT.OR P5, PT, R0, 0x39, !P1 ;  /* 0x000000390000780c */ /* 0x000fe20004fa1670 */
[----:B-1----:R-:W-:Y:S02]  /*4930*/  IMAD.U32 R181, RZ, RZ, UR41 ;  /* 0x00000029ffb57e24 */ /* 0x002fe4000f8e00ff */
[----:B------:R-:W-:-:S10]  /*4940*/  IMAD.U32 R197, RZ, RZ, UR40 ;  /* 0x00000028ffc57e24 */ /* 0x000fd4000f8e00ff */
[----:B------:R-:W-:-:S04]  /*4950*/  @!P5 IADD3 R180, P0, P4, R181, UR43, R6 ;  /* 0x0000002bb5b4dc10 */ /* 0x000fc8000fc1e006 */
[----:B------:R-:W-:Y:S02]  /*4960*/  @!P5 IADD3.X R181, R197, UR42, R7, P0, P4 ;  /* 0x0000002ac5b5dc10 */ /* 0x000fe400087e8407 */
[----:B------:R-:W-:Y:S01]  /*4970*/  ISETP.LT.OR P4, PT, R0, 0x3a, !P1 ;  /* 0x0000003a0000780c */ /* 0x000fe20004f81670 */
[----:B--2---:R-:W-:Y:S02]  /*4980*/  IMAD.U32 R177, RZ, RZ, UR41 ;  /* 0x00000029ffb17e24 */ /* 0x004fe4000f8e00ff */
[----:B------:R-:W-:Y:S01]  /*4990*/  IMAD.U32 R3, RZ, RZ, UR40 ;  /* 0x00000028ff037e24 */ /* 0x000fe2000f8e00ff */
[----:B---3--:R-:W-:-:S05]  /*49a0*/  @!P6 PRMT R170, R194, 0x8880, RZ ;  /* 0x00008880c2aae816 */ /* 0x008fca00000000ff */
[----:B------:R-:W-:-:S04]  /*49b0*/  @!P6 IMAD R195, R170, R193, RZ ;  /* 0x000000c1aac3e224 */ /* 0x000fc800078e02ff */
[----:B------:R-:W-:-:S05]  /*49c0*/  @!P6 IMAD R171, R171, R192, R195 ;  /* 0x000000c0ababe224 */ /* 0x000fca00078e02c3 */
[----:B------:R1:W-:Y:S01]  /*49d0*/  @!P6 STG.E.U8 desc[UR50][R228.64+0x1], R171 ;  /* 0x000001abe400e986 */ /* 0x0003e2000c101132 */
[----:B------:R-:W-:-:S04]  /*49e0*/  @!P4 IADD3 R176, P0, P6, R177, UR43, R6 ;  /* 0x0000002bb1b0cc10 */ /* 0x000fc8000fe1e006 */
[----:B------:R-:W-:Y:S02]  /*49f0*/  @!P4 IADD3.X R177, R3, UR42, R7, P0, P6 ;  /* 0x0000002a03b1cc10 */ /* 0x000fe400087ec407 */
[----:B------:R-:W-:-:S13]  /*4a00*/  ISETP.LT.OR P6, PT, R0, 0x9, !P2 ;  /* 0x000000090000780c */ /* 0x000fda00057c1670 */
[----:B------:R-:W2:Y:S01]  /*4a10*/  @!P6 LDG.E.U8 R194, desc[UR50][R198.64+0x8] ;  /* 0x00000832c6c2e981 */ /* 0x000ea2000c1e1100 */
[----:B------:R-:W-:Y:S02]  /*4a20*/  LOP3.LUT R22, R22, 0xfff7ffff, RZ, 0xc0, !PT ;  /* 0xfff7ffff16167812 */ /* 0x000fe400078ec0ff */
[----:B------:R-:W-:Y:S02]  /*4a30*/  ISETP.LT.OR P0, PT, R0, 0x41, !P3 ;  /* 0x000000410000780c */ /* 0x000fe40005f01670 */
[----:B------:R-:W-:Y:S01]  /*4a40*/  @P5 LOP3.LUT R22, R22, 0x80000, RZ, 0xfc, !PT ;  /* 0x0008000016165812 */ /* 0x000fe200078efcff */
[----:B-1----:R-:W-:-:S03]  /*4a50*/  IMAD.U32 R171, RZ, RZ, UR41 ;  /* 0x00000029ffab7e24 */ /* 0x002fc6000f8e00ff */
[----:B------:R-:W-:-:S04]  /*4a60*/  LOP3.LUT R22, R22, 0xfffffffd, RZ, 0xc0, !PT ;  /* 0xfffffffd16167812 */ /* 0x000fc800078ec0ff */
[----:B------:R-:W-:Y:S02]  /*4a70*/  @P4 LOP3.LUT R22, R22, 0x2, RZ, 0xfc, !PT ;  /* 0x0000000216164812 */ /* 0x000fe400078efcff */
[----:B--2---:R-:W-:-:S05]  /*4a80*/  @!P6 PRMT R170, R194, 0x8880, RZ ;  /* 0x00008880c2aae816 */ /* 0x004fca00000000ff */
[----:B------:R-:W-:Y:S01]  /*4a90*/  @!P6 IMAD R195, R170, R193, RZ ;  /* 0x000000c1aac3e224 */ /* 0x000fe200078e02ff */
[----:B------:R-:W-:-:S04]  /*4aa0*/  @!P0 IADD3 R170, P4, P5, R171, UR39, R6 ;  /* 0x00000027abaa8c10 */ /* 0x000fc8000fd9e006 */
[----:B------:R-:W-:Y:S02]  /*4ab0*/  @!P0 IADD3.X R171, R3, UR38, R7, P4, P5 ;  /* 0x0000002603ab8c10 */ /* 0x000fe4000a7ea407 */
[----:B------:R-:W-:Y:S01]  /*4ac0*/  ISETP.LT.OR P4, PT, R0, 0xa, !P2 ;  /* 0x0000000a0000780c */ /* 0x000fe20005781670 */
[----:B------:R-:W-:-:S05]  /*4ad0*/  @!P6 IMAD R197, R172, R192, R195 ;  /* 0x000000c0acc5e224 */ /* 0x000fca00078e02c3 */
[----:B------:R1:W-:Y:S07]  /*4ae0*/  @!P6 STG.E.U8 desc[UR50][R182.64+0x8], R197 ;  /* 0x000008c5b600e986 */ /* 0x0003ee000c101132 */
[----:B------:R-:W2:Y:S01]  /*4af0*/  @!P4 LDG.E.U8 R194, desc[UR50][R198.64+0x9] ;  /* 0x00000932c6c2c981 */ /* 0x000ea2000c1e1100 */
[----:B------:R-:W-:Y:S02]  /*4b00*/  ISETP.LT.OR P6, PT, R0, 0x9, !P1 ;  /* 0x000000090000780c */ /* 0x000fe40004fc1670 */
[----:B--2---:R-:W-:-:S05]  /*4b10*/  @!P4 PRMT R172, R194, 0x8880, RZ ;  /* 0x00008880c2acc816 */ /* 0x004fca00000000ff */
[----:B------:R-:W-:-:S04]  /*4b20*/  @!P4 IMAD R195, R172, R193, RZ ;  /* 0x000000c1acc3c224 */ /* 0x000fc800078e02ff */
[----:B------:R-:W-:-:S05]  /*4b30*/  @!P4 IMAD R229, R173, R192, R195 ;  /* 0x000000c0ade5c224 */ /* 0x000fca00078e02c3 */
[----:B------:R-:W-:Y:S04]  /*4b40*/  @!P4 STG.E.U8 desc[UR50][R182.64+0x9], R229 ;  /* 0x000009e5b600c986 */ /* 0x000fe8000c101132 */
[----:B------:R-:W2:Y:S01]  /*4b50*/  @!P6 LDG.E.U8 R194, desc[UR50][R8.64+0x8] ;  /* 0x0000083208c2e981 */ /* 0x000ea2000c1e1100 */
[----:B------:R-:W-:Y:S01]  /*4b60*/  LOP3.LUT R22, R22, 0xbfffffff, RZ, 0xc0, !PT ;  /* 0xbfffffff16167812 */ /* 0x000fe200078ec0ff */
[----:B------:R-:W-:-:S03]  /*4b70*/  IMAD.U32 R3, RZ, RZ, UR43 ;  /* 0x0000002bff037e24 */ /* 0x000fc6000f8e00ff */
[----:B------:R-:W-:Y:S02]  /*4b80*/  @P0 LOP3.LUT R22, R22, 0x40000000, RZ, 0xfc, !PT ;  /* 0x4000000016160812 */ /* 0x000fe400078efcff */
[C---:B------:R-:W-:Y:S02]  /*4b90*/  LOP3.LUT P0, RZ, R23.reuse, 0x8000, RZ, 0xc0, !PT ;  /* 0x0000800017ff7812 */ /* 0x040fe4000780c0ff */
[----:B------:R-:W-:-:S04]  /*4ba0*/  LOP3.LUT R23, R23, 0xfffff7ff, RZ, 0xc0, !PT ;  /* 0xfffff7ff17177812 */ /* 0x000fc800078ec0ff */
        /* <DEDUP_REMOVED lines=9> */
[----:B------:R-:W-:-:S13]  /*4c40*/  ISETP.LT.OR P6, PT, R0, 0xa, !P1 ;  /* 0x0000000a0000780c */ /* 0x000fda0004fc1670 */
[----:B------:R-:W3:Y:S01]  /*4c50*/  @!P6 LDG.E.U8 R194, desc[UR50][R8.64+0x9] ;  /* 0x0000093208c2e981 */ /* 0x000ee2000c1e1100 */
[----:B-1----:R-:W-:-:S05]  /*4c60*/  IMAD.U32 R197, RZ, RZ, UR43 ;  /* 0x0000002bffc57e24 */ /* 0x002fca000f8e00ff */
[----:B------:R-:W-:-:S04]  /*4c70*/  @!P6 IADD3 R196, P2, P4, R197, 0x9, R6 ;  /* 0x00000009c5c4e810 */ /* 0x000fc80007c5e006 */
[----:B------:R-:W-:Y:S02]  /*4c80*/  @!P6 IADD3.X R174, RZ, UR42, R7, P2, P4 ;  /* 0x0000002affaeec10 */ /* 0x000fe400097e8407 */
[----:B------:R-:W-:-:S04]  /*4c90*/  @!P6 IADD3 R196, P2, R196, UR41, RZ ;  /* 0x00000029c4c4ec10 */ /* 0x000fc8000ff5e0ff */
[----:B------:R-:W-:Y:S02]  /*4ca0*/  @!P6 IADD3.X R197, R174, UR40, RZ, P2, !PT ;  /* 0x00000028aec5ec10 */ /* 0x000fe400097fe4ff */
        /* <DEDUP_REMOVED lines=10> */
[----:B------:R-:W2:Y:S02]  /*4d50*/  @!P6 LDG.E.U8 R194, desc[UR50][R14.64+0x10] ;  /* 0x000010320ec2e981 */ /* 0x000ea4000c1e1100 */
[----:B--2---:R-:W-:-:S05]  /*4d60*/  @!P6 PRMT R174, R194, 0x8880, RZ ;  /* 0x00008880c2aee816 */ /* 0x004fca00000000ff */
[----:B------:R-:W-:-:S04]  /*4d70*/  @!P6 IMAD R195, R174, R193, RZ ;  /* 0x000000c1aec3e224 */ /* 0x000fc800078e02ff */
[----:B------:R-:W-:-:S05]  /*4d80*/  @!P6 IMAD R3, R160, R192, R195 ;  /* 0x000000c0a003e224 */ /* 0x000fca00078e02c3 */
[----:B------:R2:W-:Y:S01]  /*4d90*/  @!P6 STG.E.U8 desc[UR50][R6.64+0x10], R3 ;  /* 0x000010030600e986 */ /* 0x0005e2000c101132 */
[----:B------:R-:W-:-:S13]  /*4da0*/  ISETP.LT.OR P6, PT, R0, 0x12, !P0 ;  /* 0x000000120000780c */ /* 0x000fda00047c1670 */
[----:B------:R-:W3:Y:S01]  /*4db0*/  @!P6 LDG.E.U8 R194, desc[UR50][R14.64+0x11] ;  /* 0x000011320ec2e981 */ /* 0x000ee2000c1e1100 */
[----:B------:R-:W-:-:S04]  /*4dc0*/  LOP3.LUT R22, R22, 0xdfffffff, RZ, 0xc0, !PT ;  /* 0xdfffffff16167812 */ /* 0x000fc800078ec0ff */
[----:B------:R-:W-:Y:S02]  /*4dd0*/  @P4 LOP3.LUT R22, R22, 0x20000000, RZ, 0xfc, !PT ;  /* 0x2000000016164812 */ /* 0x000fe400078efcff */
[----:B------:R-:W-:Y:S01]  /*4de0*/  ISETP.LT.OR P4, PT, R0, 0x49, !P3 ;  /* 0x000000490000780c */ /* 0x000fe20005f81670 */
[----:B-1----:R-:W-:Y:S01]  /*4df0*/  IMAD.U32 R197, RZ, RZ, UR40 ;  /* 0x00000028ffc57e24 */ /* 0x002fe2000f8e00ff */
[----:B------:R-:W-:Y:S02]  /*4e00*/  LOP3.LUT P5, RZ, R23, 0x4000, RZ, 0xc0, !PT ;  /* 0x0000400017ff7812 */ /* 0x000fe400078ac0ff */
[----:B---3--:R-:W-:-:S05]  /*4e10*/  @!P6 PRMT R160, R194, 0x8880, RZ ;  /* 0x00008880c2a0e816 */ /* 0x008fca00000000ff */
[----:B------:R-:W-:-:S04]  /*4e20*/  @!P6 IMAD R195, R160, R193, RZ ;  /* 0x000000c1a0c3e224 */ /* 0x000fc800078e02ff */
[----:B------:R-:W-:Y:S02]  /*4e30*/  @!P6 IMAD R175, R161, R192, R195 ;  /* 0x000000c0a1afe224 */ /* 0x000fe400078e02c3 */
[----:B------:R-:W-:-:S03]  /*4e40*/  IMAD.U32 R161, RZ, RZ, UR41 ;  /* 0x00000029ffa17e24 */ /* 0x000fc6000f8e00ff */
[----:B------:R1:W-:Y:S02]  /*4e50*/  @!P6 STG.E.U8 desc[UR50][R6.64+0x11], R175 ;  /* 0x000011af0600e986 */ /* 0x0003e4000c101132 */
[----:B------:R-:W-:-:S04]  /*4e60*/  @!P4 IADD3 R160, P2, P6, R161, UR39, R6 ;  /* 0x00000027a1a0cc10 */ /* 0x000fc8000fe5e006 */
[----:B------:R-:W-:Y:S02]  /*4e70*/  @!P4 IADD3.X R161, R197, UR38, R7, P2, P6 ;  /* 0x00000026c5a1cc10 */ /* 0x000fe400097ec407 */
[----:B------:R-:W-:-:S13]  /*4e80*/  ISETP.LT.OR P6, PT, R0, 0x11, !P5 ;  /* 0x000000110000780c */ /* 0x000fda0006fc1670 */
[----:B------:R-:W3:Y:S01]  /*4e90*/  @!P6 LDG.E.U8 R194, desc[UR50][R12.64+0x10] ;  /* 0x000010320cc2e981 */ /* 0x000ee2000c1e1100 */
[----:B------:R-:W-:-:S04]  /*4ea0*/  @!P6 IADD3 R196, P2, R6, UR41, RZ ;  /* 0x0000002906c4ec10 */ /* 0x000fc8000ff5e0ff */
[----:B------:R-:W-:Y:S02]  /*4eb0*/  @!P6 IADD3.X R197, R7, UR40, RZ, P2, !PT ;  /* 0x0000002807c5ec10 */ /* 0x000fe400097fe4ff */
[----:B---3--:R-:W-:-:S05]  /*4ec0*/  @!P6 PRMT R174, R194, 0x8880, RZ ;  /* 0x00008880c2aee816 */ /* 0x008fca00000000ff */
[----:B------:R-:W-:-:S04]  /*4ed0*/  @!P6 IMAD R195, R174, R193, RZ ;  /* 0x000000c1aec3e224 */ /* 0x000fc800078e02ff */
[----:B--2---:R-:W-:-:S05]  /*4ee0*/  @!P6 IMAD R3, R162, R192, R195 ;  /* 0x000000c0a203e224 */ /* 0x004fca00078e02c3 */
[----:B------:R2:W-:Y:S01]  /*4ef0*/  @!P6 STG.E.U8 desc[UR50][R196.64+0x10], R3 ;  /* 0x00001003c400e986 */ /* 0x0005e2000c101132 */
[----:B------:R-:W-:-:S13]  /*4f00*/  ISETP.LT.OR P6, PT, R0, 0x12, !P5 ;  /* 0x000000120000780c */ /* 0x000fda0006fc1670 */
[----:B------:R-:W3:Y:S01]  /*4f10*/  @!P6 LDG.E.U8 R194, desc[UR50][R12.64+0x11] ;  /* 0x000011320cc2e981 */ /* 0x000ee2000c1e1100 */
[----:B------:R-:W-:-:S04]  /*4f20*/  LOP3.LUT R22, R22, 0xefffffff, RZ, 0xc0, !PT ;  /* 0xefffffff16167812 */ /* 0x000fc800078ec0ff */
[----:B------:R-:W-:Y:S02]  /*4f30*/  @P4 LOP3.LUT R22, R22, 0x10000000, RZ, 0xfc, !PT ;  /* 0x1000000016164812 */ /* 0x000fe400078efcff */
[----:B------:R-:W-:Y:S02]  /*4f40*/  ISETP.LT.OR P4, PT, R0, 0x4a, !P3 ;  /* 0x0000004a0000780c */ /* 0x000fe40005f81670 */
[----:B------:R-:W-:-:S04]  /*4f50*/  @!P6 IADD3 R174, P2, R6, UR41, RZ ;  /* 0x0000002906aeec10 */ /* 0x000fc8000ff5e0ff */
[----:B-1----:R-:W-:Y:S01]  /*4f60*/  @!P6 IADD3.X R175, R7, UR40, RZ, P2, !PT ;  /* 0x0000002807afec10 */ /* 0x002fe200097fe4ff */
[----:B--2---:R-:W-:Y:S01]  /*4f70*/  IMAD.U32 R3, RZ, RZ, UR40 ;  /* 0x00000028ff037e24 */ /* 0x004fe2000f8e00ff */
        /* <DEDUP_REMOVED lines=15> */
[----:B------:R-:W-:Y:S02]  /*5070*/  ISETP.LT.OR P2, PT, R0, 0x41, !P1 ;  /* 0x000000410000780c */ /* 0x000fe40004f41670 */
[----:B------:R-:W-:-:S04]  /*5080*/  LOP3.LUT R22, R22, 0xf7ffffff, RZ, 0xc0, !PT ;  /* 0xf7ffffff16167812 */ /* 0x000fc800078ec0ff */
[----:B------:R-:W-:Y:S02]  /*5090*/  @P4 LOP3.LUT R22, R22, 0x8000000, RZ, 0xfc, !PT ;  /* 0x0800000016164812 */ /* 0x000fe400078efcff */
[C---:B------:R-:W-:Y:S02]  /*50a0*/  LOP3.LUT P4, RZ, R23.reuse, 0x2000, RZ, 0xc0, !PT ;  /* 0x0000200017ff7812 */ /* 0x040fe4000788c0ff */
[----:B------:R-:W-:Y:S01]  /*50b0*/  LOP3.LUT R23, R23, 0xfffffdff, RZ, 0xc0, !PT ;  /* 0xfffffdff17177812 */ /* 0x000fe200078ec0ff */
[----:B-1----:R-:W-:-:S03]  /*50c0*/  IMAD.U32 R175, RZ, RZ, UR40 ;  /* 0x00000028ffaf7e24 */ /* 0x002fc6000f8e00ff */
[----:B------:R-:W-:Y:S02]  /*50d0*/  @P0 LOP3.LUT R23, R23, 0x200, RZ, 0xfc, !PT ;  /* 0x0000020017170812 */ /* 0x000fe400078efcff */
        /* <DEDUP_REMOVED lines=20> */
[----:B------:R-:W-:Y:S01]  /*5220*/  @!P6 IADD3 R196, P0, R6, UR41, RZ ;  /* 0x0000002906c4ec10 */ /* 0x000fe2000ff1e0ff */
[----:B------:R-:W-:-:S03]  /*5230*/  IMAD.U32 R229, RZ, RZ, UR41 ;  /* 0x00000029ffe57e24 */ /* 0x000fc6000f8e00ff */
[----:B-1----:R-:W-:Y:S01]  /*5240*/  @!P6 IADD3.X R197, R7, UR40, RZ, P0, !PT ;  /* 0x0000002807c5ec10 */ /* 0x002fe200087fe4ff */
[----:B--2---:R-:W-:Y:S01]  /*5250*/  IMAD.U32 R3, RZ, RZ, UR40 ;  /* 0x00000028ff037e24 */ /* 0x004fe2000f8e00ff */
        /* <DEDUP_REMOVED lines=8> */
[----:B------:R-:W-:-:S04]  /*52e0*/  LOP3.LUT R23, R23, 0xfffffbff, RZ, 0xc0, !PT ;  /* 0xfffffbff17177812 */ /* 0x000fc800078ec0ff */
[----:B------:R-:W-:Y:S02]  /*52f0*/  @P5 LOP3.LUT R23, R23, 0x400, RZ, 0xfc, !PT ;  /* 0x0000040017175812 */ /* 0x000fe400078efcff */
[----:B------:R-:W-:Y:S01]  /*5300*/  ISETP.LT.OR P5, PT, R0, 0x49, !P1 ;  /* 0x000000490000780c */ /* 0x000fe20004fa1670 */
[----:B-1----:R-:W-:Y:S01]  /*5310*/  IMAD.U32 R167, RZ, RZ, UR41 ;  /* 0x00000029ffa77e24 */ /* 0x002fe2000f8e00ff */
[----:B------:R-:W-:-:S04]  /*5320*/  LOP3.LUT R22, R22, 0xfeffffff, RZ, 0xc0, !PT ;  /* 0xfeffffff16167812 */ /* 0x000fc800078ec0ff */
[----:B------:R-:W-:Y:S02]  /*5330*/  @P2 LOP3.LUT R22, R22, 0x1000000, RZ, 0xfc, !PT ;  /* 0x0100000016162812 */ /* 0x000fe400078efcff */
[----:B--2---:R-:W-:-:S05]  /*5340*/  @!P6 PRMT R166, R194, 0x8880, RZ ;  /* 0x00008880c2a6e816 */ /* 0x004fca00000000ff */
[----:B------:R-:W-:Y:S01]  /*5350*/  @!P6 IMAD R195, R166, R193, RZ ;  /* 0x000000c1a6c3e224 */ /* 0x000fe200078e02ff */
[----:B------:R-:W-:-:S04]  /*5360*/  @!P5 IADD3 R166, P0, P2, R167, UR43, R6 ;  /* 0x0000002ba7a6dc10 */ /* 0x000fc8000fa1e006 */
[----:B------:R-:W-:Y:S01]  /*5370*/  @!P5 IADD3.X R167, R3, UR42, R7, P0, P2 ;  /* 0x0000002a03a7dc10 */ /* 0x000fe200087e4407 */
[----:B------:R-:W-:-:S05]  /*5380*/  @!P6 IMAD R3, R152, R192, R195 ;  /* 0x000000c09803e224 */ /* 0x000fca00078e02c3 */
[----:B------:R1:W-:Y:S01]  /*5390*/  @!P6 STG.E.U8 desc[UR50][R186.64+0x10], R3 ;  /* 0x00001003ba00e986 */ /* 0x0003e2000c101132 */
        /* <DEDUP_REMOVED lines=11> */
[----:B------:R-:W-:Y:S02]  /*5450*/  IMAD.U32 R153, RZ, RZ, UR41 ;  /* 0x00000029ff997e24 */ /* 0x000fe4000f8e00ff */
[----:B-1----:R-:W-:Y:S01]  /*5460*/  IMAD.U32 R3, RZ, RZ, UR40 ;  /* 0x00000028ff037e24 */ /* 0x002fe2000f8e00ff */
[----:B------:R-:W-:Y:S02]  /*5470*/  LOP3.LUT R23, R23, 0xffffefff, RZ, 0xc0, !PT ;  /* 0xffffefff17177812 */ /* 0x000fe400078ec0ff */
[----:B---3--:R-:W-:-:S05]  /*5480*/  @!P6 PRMT R152, R194, 0x8880, RZ ;  /* 0x00008880c298e816 */ /* 0x008fca00000000ff */
[----:B------:R-:W-:Y:S02]  /*5490*/  @!P6 IMAD R195, R152, R193, RZ ;  /* 0x000000c198c3e224 */ /* 0x000fe400078e02ff */
[----:B------:R-:W-:-:S04]  /*54a0*/  @!P5 IADD3 R152, P0, P2, R153, UR43, R6 ;  /* 0x0000002b9998dc10 */ /* 0x000fc8000fa1e006 */
[----:B------:R-:W-:Y:S02]  /*54b0*/  @!P5 IADD3.X R153, R3, UR42, R7, P0, P2 ;  /* 0x0000002a0399dc10 */ /* 0x000fe400087e4407 */
[----:B------:R-:W-:Y:S02]  /*54c0*/  ISETP.LT.OR P2, PT, R0, 0x12, !P3 ;  /* 0x000000120000780c */ /* 0x000fe40005f41670 */
[----:B------:R-:W-:Y:S01]  /*54d0*/  @!P6 IADD3 R228, P0, R186, UR41, RZ ;  /* 0x00000029bae4ec10 */ /* 0x000fe2000ff1e0ff */
[----:B------:R-:W-:-:S03]  /*54e0*/  @!P6 IMAD R3, R154, R192, R195 ;  /* 0x000000c09a03e224 */ /* 0x000fc600078e02c3 */
[----:B------:R-:W-:-:S05]  /*54f0*/  @!P6 IADD3.X R229, R187, UR40, RZ, P0, !PT ;  /* 0x00000028bbe5ec10 */ /* 0x000fca00087fe4ff */
[----:B------:R1:W-:Y:S04]  /*5500*/  @!P6 STG.E.U8 desc[UR50][R228.64+0x10], R3 ;  /* 0x00001003e400e986 */ /* 0x0003e8000c101132 */
[----:B------:R-:W3:Y:S01]  /*5510*/  @!P2 LDG.E.U8 R194, desc[UR50][R10.64+0x11] ;  /* 0x000011320ac2a981 */ /* 0x000ee2000c1e1100 */
[----:B------:R-:W-:Y:S02]  /*5520*/  @P1 LOP3.LUT R23, R23, 0x1000, RZ, 0xfc, !PT ;  /* 0x0000100017171812 */ /* 0x000fe400078efcff */
[----:B------:R-:W-:Y:S01]  /*5530*/  ISETP.LT.OR P1, PT, R0, 0x51, !P3 ;  /* 0x000000510000780c */ /* 0x000fe20005f21670 */
[----:B--2---:R-:W-:Y:S01]  /*5540*/  IMAD.U32 R197, RZ, RZ, UR41 ;  /* 0x00000029ffc57e24 */ /* 0x004fe2000f8e00ff */
[----:B------:R-:W-:Y:S01]  /*5550*/  LOP3.LUT R23, R23, 0xfffffffd, RZ, 0xc0, !PT ;  /* 0xfffffffd17177812 */ /* 0x000fe200078ec0ff */
[----:B------:R-:W-:-:S10]  /*5560*/  IMAD.U32 R154, RZ, RZ, UR40 ;  /* 0x00000028ff9a7e24 */ /* 0x000fd4000f8e00ff */
[----:B------:R-:W-:Y:S02]  /*5570*/  @!P1 IADD3 R196, P0, P6, R197, UR39, R6 ;  /* 0x00000027c5c49c10 */ /* 0x000fe4000fe1e006 */
[----:B------:R-:W-:Y:S02]  /*5580*/  @P1 LOP3.LUT R23, R23, 0x2, RZ, 0xfc, !PT ;  /* 0x0000000217171812 */ /* 0x000fe400078efcff */
[----:B------:R-:W-:Y:S02]  /*5590*/  @!P1 IADD3.X R197, R154, UR38, R7, P0, P6 ;  /* 0x000000269ac59c10 */ /* 0x000fe400087ec407 */
[----:B------:R-:W-:Y:S01]  /*55a0*/  ISETP.LT.OR P1, PT, R0, 0x52, !P3 ;  /* 0x000000520000780c */ /* 0x000fe20005f21670 */
[----:B-1----:R-:W-:Y:S02]  /*55b0*/  IMAD.U32 R229, RZ, RZ, UR41 ;  /* 0x00000029ffe57e24 */ /* 0x002fe4000f8e00ff */
[----:B------:R-:W-:-:S10]  /*55c0*/  IMAD.U32 R3, RZ, RZ, UR40 ;  /* 0x00000028ff037e24 */ /* 0x000fd4000f8e00ff */
[----:B------:R-:W-:-:S04]  /*55d0*/  @!P1 IADD3 R228, P0, P6, R229, UR39, R6 ;  /* 0x00000027e5e49c10 */ /* 0x000fc8000fe1e006 */
[----:B------:R-:W-:Y:S02]  /*55e0*/  @!P1 IADD3.X R229, R3, UR38, R7, P0, P6 ;  /* 0x0000002603e59c10 */ /* 0x000fe400087ec407 */
[----:B------:R-:W-:Y:S02]  /*55f0*/  ISETP.LT.OR P6, PT, R0, 0x19, !P4 ;  /* 0x000000190000780c */ /* 0x000fe400067c1670 */
[----:B---3--:R-:W-:-:S05]  /*5600*/  @!P2 PRMT R154, R194, 0x8880, RZ ;  /* 0x00008880c29aa816 */ /* 0x008fca00000000ff */
[----:B------:R-:W-:-:S04]  /*5610*/  @!P2 IMAD R195, R154, R193, RZ ;  /* 0x000000c19ac3a224 */ /* 0x000fc800078e02ff */
[----:B------:R-:W-:-:S05]  /*5620*/  @!P2 IMAD R155, R155, R192, R195 ;  /* 0x000000c09b9ba224 */ /* 0x000fca00078e02c3 */
[----:B------:R1:W-:Y:S04]  /*5630*/  @!P2 STG.E.U8 desc[UR50][R226.64+0x11], R155 ;  /* 0x0000119be200a986 */ /* 0x0003e8000c101132 */
        /* <DEDUP_REMOVED lines=14> */
[----:B------:R-:W2:Y:S01]  /*5720*/  @!P6 LDG.E.U8 R194, desc[UR50][R184.64+0x19] ;  /* 0x00001932b8c2e981 */ /* 0x000ea2000c1e1100 */
[----:B------:R-:W-:Y:S02]  /*5730*/  ISETP.LT.OR P5, PT, R0, 0x19, !P3 ;  /* 0x000000190000780c */ /* 0x000fe40005fa1670 */
[----:B--2---:R-:W-:-:S05]  /*5740*/  @!P6 PRMT R156, R194, 0x8880, RZ ;  /* 0x00008880c29ce816 */ /* 0x004fca00000000ff */
[----:B------:R-:W-:-:S04]  /*5750*/  @!P6 IMAD R195, R156, R193, RZ ;  /* 0x000000c19cc3e224 */ /* 0x000fc800078e02ff */
[----:B------:R-:W-:-:S05]  /*5760*/  @!P6 IMAD R227, R157, R192, R195 ;  /* 0x000000c09de3e224 */ /* 0x000fca00078e02c3 */
[----:B------:R2:W-:Y:S04]  /*5770*/  @!P6 STG.E.U8 desc[UR50][R186.64+0x19], R227 ;  /* 0x000019e3ba00e986 */ /* 0x0005e8000c101132 */
[----:B------:R-:W3:Y:S01]  /*5780*/  @!P5 LDG.E.U8 R194, desc[UR50][R10.64+0x18] ;  /* 0x000018320ac2d981 */ /* 0x000ee2000c1e1100 */
[----:B------:R-:W-:Y:S02]  /*5790*/  LOP3.LUT R23, R23, 0xfffffffb, RZ, 0xc0, !PT ;  /* 0xfffffffb17177812 */ /* 0x000fe400078ec0ff */
[----:B------:R-:W-:Y:S02]  /*57a0*/  ISETP.LT.OR P2, PT, R0, 0x5a, !P3 ;  /* 0x0000005a0000780c */ /* 0x000fe40005f41670 */
[----:B------:R-:W-:Y:S01]  /*57b0*/  @P1 LOP3.LUT R23, R23, 0x4, RZ, 0xfc, !PT ;  /* 0x0000000417171812 */ /* 0x000fe200078efcff */
[----:B------:R-:W-:-:S03]  /*57c0*/  IMAD.U32 R157, RZ, RZ, UR41 ;  /* 0x00000029ff9d7e24 */ /* 0x000fc6000f8e00ff */
[C---:B------:R-:W-:Y:S02]  /*57d0*/  LOP3.LUT P1, RZ, R23.reuse, 0x1000, RZ, 0xc0, !PT ;  /* 0x0000100017ff7812 */ /* 0x040fe4000782c0ff */
[----:B------:R-:W-:Y:S01]  /*57e0*/  LOP3.LUT R23, R23, 0xffffffdf, RZ, 0xc0, !PT ;  /* 0xffffffdf17177812 */ /* 0x000fe200078ec0ff */
[----:B-1----:R-:W-:Y:S01]  /*57f0*/  IMAD.U32 R3, RZ, RZ, UR40 ;  /* 0x00000028ff037e24 */ /* 0x002fe2000f8e00ff */
[----:B------:R-:W-:Y:S02]  /*5800*/  LOP3.LUT P0, RZ, R22, 0x8, RZ, 0xc0, !PT ;  /* 0x0000000816ff7812 */ /* 0x000fe4000780c0ff */
[----:B------:R-:W-:Y:S02]  /*5810*/  @P3 LOP3.LUT R23, R23, 0x20, RZ, 0xfc, !PT ;  /* 0x0000002017173812 */ /* 0x000fe400078efcff */
[----:B---3--:R-:W-:-:S05]  /*5820*/  @!P5 PRMT R156, R194, 0x8880, RZ ;  /* 0x00008880c29cd816 */ /* 0x008fca00000000ff */
[----:B------:R-:W-:Y:S01]  /*5830*/  @!P5 IMAD R195, R156, R193, RZ ;  /* 0x000000c19cc3d224 */ /* 0x000fe200078e02ff */
[----:B------:R-:W-:-:S04]  /*5840*/  @!P2 IADD3 R156, P3, P6, R157, UR39, R6 ;  /* 0x000000279d9cac10 */ /* 0x000fc8000fe7e006 */
[----:B------:R-:W-:Y:S01]  /*5850*/  @!P2 IADD3.X R157, R3, UR38, R7, P3, P6 ;  /* 0x00000026039dac10 */ /* 0x000fe20009fec407 */
[----:B------:R-:W-:-:S05]  /*5860*/  @!P5 IMAD R3, R158, R192, R195 ;  /* 0x000000c09e03d224 */ /* 0x000fca00078e02c3 */
[----:B------:R1:W-:Y:S04]  /*5870*/  @!P5 STG.E.U8 desc[UR50][R224.64+0x18], R3 ;  /* 0x00001803e000d986 */ /* 0x0003e8000c101132 */
[----:B------:R-:W3:Y:S01]  /*5880*/  @!P0 LDG.E.U8 R194, desc[UR50][R10.64+0x19] ;  /* 0x000019320ac28981 */ /* 0x000ee2000c1e1100 */
[----:B------:R-:W-:Y:S01]  /*5890*/  ISETP.LT.OR P5, PT, R0, 0x51, !P1 ;  /* 0x000000510000780c */ /* 0x000fe20004fa1670 */
[----:B--2---:R-:W-:Y:S02]  /*58a0*/  IMAD.U32 R227, RZ, RZ, UR41 ;  /* 0x00000029ffe37e24 */ /* 0x004fe4000f8e00ff */
[----:B------:R-:W-:-:S10]  /*58b0*/  IMAD.U32 R158, RZ, RZ, UR40 ;  /* 0x00000028ff9e7e24 */ /* 0x000fd4000f8e00ff */
[----:B------:R-:W-:-:S04]  /*58c0*/  @!P5 IADD3 R226, P3, P6, R227, UR43, R6 ;  /* 0x0000002be3e2dc10 */ /* 0x000fc8000fe7e006 */
[----:B------:R-:W-:Y:S02]  /*58d0*/  @!P5 IADD3.X R227, R158, UR42, R7, P3, P6 ;  /* 0x0000002a9ee3dc10 */ /* 0x000fe40009fec407 */
[----:B------:R-:W-:Y:S01]  /*58e0*/  ISETP.LT.OR P3, PT, R0, 0x52, !P1 ;  /* 0x000000520000780c */ /* 0x000fe20004f61670 */
[----:B-1----:R-:W-:Y:S01]  /*58f0*/  IMAD.U32 R225, RZ, RZ, UR41 ;  /* 0x00000029ffe17e24 */ /* 0x002fe2000f8e00ff */
[----:B------:R-:W-:Y:S01]  /*5900*/  LOP3.LUT R22, R22, 0x7fffffff, RZ, 0xc0, !PT ;  /* 0x7fffffff16167812 */ /* 0x000fe200078ec0ff */
[----:B------:R-:W-:-:S03]  /*5910*/  IMAD.U32 R3, RZ, RZ, UR40 ;  /* 0x00000028ff037e24 */ /* 0x000fc6000f8e00ff */
[----:B------:R-:W-:Y:S02]  /*5920*/  @P2 LOP3.LUT R22, R22, 0x80000000, RZ, 0xfc, !PT ;  /* 0x8000000016162812 */ /* 0x000fe400078efcff */
[----:B------:R-:W-:Y:S02]  /*5930*/  LOP3.LUT P2, RZ, R23, 0x800, RZ, 0xc0, !PT ;  /* 0x0000080017ff7812 */ /* 0x000fe4000784c0ff */
        /* <DEDUP_REMOVED lines=29> */
[----:B------:R-:W-:Y:S02]  /*5b10*/  LOP3.LUT R23, R23, 0xfffffff7, RZ, 0xc0, !PT ;  /* 0xfffffff717177812 */ /* 0x000fe400078ec0ff */
[----:B------:R-:W-:Y:S02]  /*5b20*/  LOP3.LUT R22, R22, 0xfffffff7, RZ, 0xc0, !PT ;  /* 0xfffffff716167812 */ /* 0x000fe400078ec0ff */
[----:B------:R-:W-:-:S04]  /*5b30*/  @P5 LOP3.LUT R23, R23, 0x8, RZ, 0xfc, !PT ;  /* 0x0000000817175812 */ /* 0x000fc800078efcff */
[C---:B------:R-:W-:Y:S02]  /*5b40*/  LOP3.LUT P5, RZ, R23.reuse, 0x400, RZ, 0xc0, !PT ;  /* 0x0000040017ff7812 */ /* 0x040fe400078ac0ff */
[----:B------:R-:W-:Y:S02]  /*5b50*/  LOP3.LUT R23, R23, 0xffffffbf, RZ, 0xc0, !PT ;  /* 0xffffffbf17177812 */ /* 0x000fe400078ec0ff */
[----:B------:R-:W-:Y:S02]  /*5b60*/  @P0 LOP3.LUT R22, R22, 0x8, RZ, 0xfc, !PT ;  /* 0x0000000816160812 */ /* 0x000fe400078efcff */
[----:B------:R-:W-:Y:S02]  /*5b70*/  @P1 LOP3.LUT R23, R23, 0x40, RZ, 0xfc, !PT ;  /* 0x0000004017171812 */ /* 0x000fe400078efcff */
[----:B------:R-:W-:Y:S01]  /*5b80*/  LOP3.LUT P1, RZ, R22, 0x8, RZ, 0xc0, !PT ;  /* 0x0000000816ff7812 */ /* 0x000fe2000782c0ff */
[----:B------:R-:W-:Y:S02]  /*5b90*/  IMAD.U32 R145, RZ, RZ, UR41 ;  /* 0x00000029ff917e24 */ /* 0x000fe4000f8e00ff */
[----:B-1----:R-:W-:Y:S01]  /*5ba0*/  IMAD.U32 R3, RZ, RZ, UR40 ;  /* 0x00000028ff037e24 */ /* 0x002fe2000f8e00ff */
[----:B---3--:R-:W-:-:S05]  /*5bb0*/  @!P6 PRMT R144, R194, 0x8880, RZ ;  /* 0x00008880c290e816 */ /* 0x008fca00000000ff */
[----:B------:R-:W-:-:S04]  /*5bc0*/  @!P6 IMAD R195, R144, R193, RZ ;  /* 0x000000c190c3e224 */ /* 0x000fc800078e02ff */
[----:B------:R-:W-:-:S04]  /*5bd0*/  @!P1 IADD3 R144, P0, P3, R145, UR43, R6 ;  /* 0x0000002b91909c10 */ /* 0x000fc8000fb1e006 */
[----:B------:R-:W-:Y:S02]  /*5be0*/  @!P1 IADD3.X R145, R3, UR42, R7, P0, P3 ;  /* 0x0000002a03919c10 */ /* 0x000fe400087e6407 */
[----:B------:R-:W-:Y:S01]  /*5bf0*/  @!P6 IADD3 R222, P0, R182, UR41, RZ ;  /* 0x00000029b6deec10 */ /* 0x000fe2000ff1e0ff */
[----:B------:R-:W-:-:S03]  /*5c00*/  @!P6 IMAD R3, R146, R192, R195 ;  /* 0x000000c09203e224 */ /* 0x000fc600078e02c3 */
[----:B--2---:R-:W-:-:S05]  /*5c10*/  @!P6 IADD3.X R223, R183, UR40, RZ, P0, !PT ;  /* 0x00000028b7dfec10 */ /* 0x004fca00087fe4ff */
[----:B------:R1:W-:Y:S01]  /*5c20*/  @!P6 STG.E.U8 desc[UR50][R222.64+0x10], R3 ;  /* 0x00001003de00e986 */ /* 0x0003e2000c101132 */
[----:B------:R-:W-:-:S13]  /*5c30*/  LOP3.LUT P6, RZ, R22, 0x20, RZ, 0xc0, !PT ;  /* 0x0000002016ff7812 */ /* 0x000fda00078cc0ff */
[----:B------:R-:W2:Y:S02]  /*5c40*/  @!P6 LDG.E.U8 R194, desc[UR50][R8.64+0x11] ;  /* 0x0000113208c2e981 */ /* 0x000ea4000c1e1100 */
[----:B--2---:R-:W-:-:S05]  /*5c50*/  @!P6 PRMT R146, R194, 0x8880, RZ ;  /* 0x00008880c292e816 */ /* 0x004fca00000000ff */
[----:B------:R-:W-:-:S04]  /*5c60*/  @!P6 IMAD R195, R146, R193, RZ ;  /* 0x000000c192c3e224 */ /* 0x000fc800078e02ff */
[----:B------:R-:W-:-:S05]  /*5c70*/  @!P6 IMAD R147, R147, R192, R195 ;  /* 0x000000c09393e224 */ /* 0x000fca00078e02c3 */
[----:B------:R-:W-:Y:S01]  /*5c80*/  @!P6 STG.E.U8 desc[UR50][R220.64+0x11], R147 ;  /* 0x00001193dc00e986 */ /* 0x000fe2000c101132 */
[----:B------:R-:W-:-:S13]  /*5c90*/  ISETP.LT.OR P6, PT, R0, 0x19, !P2 ;  /* 0x000000190000780c */ /* 0x000fda00057c1670 */
[----:B------:R-:W2:Y:S02]  /*5ca0*/  @!P6 LDG.E.U8 R194, desc[UR50][R198.64+0x18] ;  /* 0x00001832c6c2e981 */ /* 0x000ea4000c1e1100 */
[----:B--2---:R-:W-:-:S05]  /*5cb0*/  @!P6 PRMT R146, R194, 0x8880, RZ ;  /* 0x00008880c292e816 */ /* 0x004fca00000000ff */
[----:B------:R-:W-:-:S04]  /*5cc0*/  @!P6 IMAD R195, R146, R193, RZ ;  /* 0x000000c192c3e224 */ /* 0x000fc800078e02ff */
[----:B-1----:R-:W-:-:S05]  /*5cd0*/  @!P6 IMAD R3, R148, R192, R195 ;  /* 0x000000c09403e224 */ /* 0x002fca00078e02c3 */
[----:B------:R1:W-:Y:S01]  /*5ce0*/  @!P6 STG.E.U8 desc[UR50][R182.64+0x18], R3 ;  /* 0x00001803b600e986 */ /* 0x0003e2000c101132 */
[----:B------:R-:W-:-:S13]  /*5cf0*/  ISETP.LT.OR P6, PT, R0, 0x1a, !P2 ;  /* 0x0000001a0000780c */ /* 0x000fda00057c1670 */
[----:B------:R-:W2:Y:S01]  /*5d00*/  @!P6 LDG.E.U8 R194, desc[UR50][R198.64+0x19] ;  /* 0x00001932c6c2e981 */ /* 0x000ea2000c1e1100 */
[----:B------:R-:W-:-:S04]  /*5d10*/  LOP3.LUT R23, R23, 0xffffff7f, RZ, 0xc0, !PT ;  /* 0xffffff7f17177812 */ /* 0x000fc800078ec0ff */
[----:B------:R-:W-:Y:S02]  /*5d20*/  @P1 LOP3.LUT R23, R23, 0x80, RZ, 0xfc, !PT ;  /* 0x0000008017171812 */ /* 0x000fe400078efcff */
[----:B------:R-:W-:Y:S02]  /*5d30*/  LOP3.LUT P1, RZ, R22, 0x80, RZ, 0xc0, !PT ;  /* 0x0000008016ff7812 */ /* 0x000fe4000782c0ff */
[----:B--2---:R-:W-:-:S05]  /*5d40*/  @!P6 PRMT R146, R194, 0x8880, RZ ;  /* 0x00008880c292e816 */ /* 0x004fca00000000ff */
[----:B------:R-:W-:-:S04]  /*5d50*/  @!P6 IMAD R195, R146, R193, RZ ;  /* 0x000000c192c3e224 */ /* 0x000fc800078e02ff */
[----:B------:R-:W-:-:S05]  /*5d60*/  @!P6 IMAD R149, R149, R192, R195 ;  /* 0x000000c09595e224 */ /* 0x000fca00078e02c3 */
[----:B------:R-:W-:Y:S04]  /*5d70*/  @!P6 STG.E.U8 desc[UR50][R182.64+0x19], R149 ;  /* 0x00001995b600e986 */ /* 0x000fe8000c101132 */
[----:B------:R-:W2:Y:S01]  /*5d80*/  @!P1 LDG.E.U8 R194, desc[UR50][R8.64+0x18] ;  /* 0x0000183208c29981 */ /* 0x000ea2000c1e1100 */
[----:B------:R-:W-:Y:S02]  /*5d90*/  LOP3.LUT P3, RZ, R22, 0x40, RZ, 0xc0, !PT ;  /* 0x0000004016ff7812 */ /* 0x000fe4000786c0ff */
[----:B--2---:R-:W-:-:S05]  /*5da0*/  @!P1 PRMT R146, R194, 0x8880, RZ ;  /* 0x00008880c2929816 */ /* 0x004fca00000000ff */
[----:B------:R-:W-:-:S04]  /*5db0*/  @!P1 IMAD R195, R146, R193, RZ ;  /* 0x000000c192c39224 */ /* 0x000fc800078e02ff */
[----:B-1----:R-:W-:-:S05]  /*5dc0*/  @!P1 IMAD R3, R150, R192, R195 ;  /* 0x000000c096039224 */ /* 0x002fca00078e02c3 */
[----:B------:R1:W-:Y:S04]  /*5dd0*/  @!P1 STG.E.U8 desc[UR50][R218.64+0x18], R3 ;  /* 0x00001803da009986 */ /* 0x0003e8000c101132 */
[----:B------:R-:W2:Y:S01]  /*5de0*/  @!P3 LDG.E.U8 R194, desc[UR50][R8.64+0x19] ;  /* 0x0000193208c2b981 */ /* 0x000ea2000c1e1100 */
[----:B------:R-:W-:-:S04]  /*5df0*/  LOP3.LUT P0, RZ, R23, 0x200, RZ, 0xc0, !PT ;  /* 0x0000020017ff7812 */ /* 0x000fc8000780c0ff */
[----:B------:R-:W-:Y:S02]  /*5e00*/  ISETP.LT.OR P6, PT, R0, 0x21, !P0 ;  /* 0x000000210000780c */ /* 0x000fe400047c1670 */
[----:B--2---:R-:W-:-:S05]  /*5e10*/  @!P3 PRMT R146, R194, 0x8880, RZ ;  /* 0x00008880c292b816 */ /* 0x004fca00000000ff */
[----:B------:R-:W-:-:S04]  /*5e20*/  @!P3 IMAD R195, R146, R193, RZ ;  /* 0x000000c192c3b224 */ /* 0x000fc800078e02ff */
[----:B------:R-:W-:-:S05]  /*5e30*/  @!P3 IMAD R151, R151, R192, R195 ;  /* 0x000000c09797b224 */ /* 0x000fca00078e02c3 */
[----:B------:R-:W-:Y:S04]  /*5e40*/  @!P3 STG.E.U8 desc[UR50][R178.64+0x19], R151 ;  /* 0x00001997b200b986 */ /* 0x000fe8000c101132 */
[----:B------:R-:W2:Y:S02]  /*5e50*/  @!P6 LDG.E.U8 R194, desc[UR50][R14.64+0x20] ;  /* 0x000020320ec2e981 */ /* 0x000ea4000c1e1100 */
[----:B--2---:R-:W-:-:S05]  /*5e60*/  @!P6 PRMT R146, R194, 0x8880, RZ ;  /* 0x00008880c292e816 */ /* 0x004fca00000000ff */
[----:B------:R-:W-:-:S04]  /*5e70*/  @!P6 IMAD R195, R146, R193, RZ ;  /* 0x000000c192c3e224 */ /* 0x000fc800078e02ff */
[----:B-1----:R-:W-:-:S05]  /*5e80*/  @!P6 IMAD R3, R136, R192, R195 ;  /* 0x000000c08803e224 */ /* 0x002fca00078e02c3 */
        /* <DEDUP_REMOVED lines=9> */
[----:B------:R-:W-:-:S04]  /*5f20*/  @!P6 IADD3 R136, P1, R6, UR41, RZ ;  /* 0x000000290688ec10 */ /* 0x000fc8000ff3e0ff */
[----:B------:R-:W-:Y:S02]  /*5f30*/  @!P6 IADD3.X R137, R7, UR40, RZ, P1, !PT ;  /* 0x000000280789ec10 */ /* 0x000fe40008ffe4ff */
[----:B---3--:R-:W-:-:S05]  /*5f40*/  @!P6 PRMT R146, R194, 0x8880, RZ ;  /* 0x00008880c292e816 */ /* 0x008fca00000000ff */
[----:B------:R-:W-:-:S04]  /*5f50*/  @!P6 IMAD R195, R146, R193, RZ ;  /* 0x000000c192c3e224 */ /* 0x000fc800078e02ff */
[----:B-1----:R-:W-:-:S05]  /*5f60*/  @!P6 IMAD R3, R138, R192, R195 ;  /* 0x000000c08a03e224 */ /* 0x002fca00078e02c3 */
[----:B------:R1:W-:Y:S01]  /*5f70*/  @!P6 STG.E.U8 desc[UR50][R136.64+0x20], R3 ;  /* 0x000020038800e986 */ /* 0x0003e2000c101132 */
[----:B------:R-:W-:-:S13]  /*5f80*/  ISETP.LT.OR P6, PT, R0, 0x22, !P5 ;  /* 0x000000220000780c */ /* 0x000fda0006fc1670 */
[----:B------:R-:W3:Y:S01]  /*5f90*/  @!P6 LDG.E.U8 R194, desc[UR50][R12.64+0x21] ;  /* 0x000021320cc2e981 */ /* 0x000ee2000c1e1100 */
[----:B------:R-:W-:-:S04]  /*5fa0*/  @!P6 IADD3 R146, P1, R6, UR41, RZ ;  /* 0x000000290692ec10 */ /* 0x000fc8000ff3e0ff */
[----:B--2---:R-:W-:Y:S02]  /*5fb0*/  @!P6 IADD3.X R147, R7, UR40, RZ, P1, !PT ;  /* 0x000000280793ec10 */ /* 0x004fe40008ffe4ff */
[----:B---3--:R-:W-:-:S05]  /*5fc0*/  @!P6 PRMT R138, R194, 0x8880, RZ ;  /* 0x00008880c28ae816 */ /* 0x008fca00000000ff */
[----:B------:R-:W-:-:S04]  /*5fd0*/  @!P6 IMAD R195, R138, R193, RZ ;  /* 0x000000c18ac3e224 */ /* 0x000fc800078e02ff */
[----:B------:R-:W-:-:S05]  /*5fe0*/  @!P6 IMAD R139, R139, R192, R195 ;  /* 0x000000c08b8be224 */ /* 0x000fca00078e02c3 */
[----:B------:R-:W-:Y:S01]  /*5ff0*/  @!P6 STG.E.U8 desc[UR50][R146.64+0x21], R139 ;  /* 0x0000218b9200e986 */ /* 0x000fe2000c101132 */
[----:B------:R-:W-:-:S13]  /*6000*/  ISETP.LT.OR P6, PT, R0, 0x29, !P0 ;  /* 0x000000290000780c */ /* 0x000fda00047c1670 */
[----:B------:R-:W1:Y:S02]  /*6010*/  @!P6 LDG.E.U8 R194, desc[UR50][R14.64+0x28] ;  /* 0x000028320ec2e981 */ /* 0x000e64000c1e1100 */
[----:B-1----:R-:W-:-:S05]  /*6020*/  @!P6 PRMT R136, R194, 0x8880, RZ ;  /* 0x00008880c288e816 */ /* 0x002fca00000000ff */
[----:B------:R-:W-:-:S04]  /*6030*/  @!P6 IMAD R195, R136, R193, RZ ;  /* 0x000000c188c3e224 */ /* 0x000fc800078e02ff */
[----:B------:R-:W-:-:S05]  /*6040*/  @!P6 IMAD R3, R140, R192, R195 ;  /* 0x000000c08c03e224 */ /* 0x000fca00078e02c3 */
[----:B------:R1:W-:Y:S01]  /*6050*/  @!P6 STG.E.U8 desc[UR50][R6.64+0x28], R3 ;  /* 0x000028030600e986 */ /* 0x0003e2000c101132 */
[----:B------:R-:W-:-:S13]  /*6060*/  ISETP.LT.OR P6, PT, R0, 0x2a, !P0 ;  /* 0x0000002a0000780c */ /* 0x000fda00047c1670 */
[----:B------:R-:W2:Y:S02]  /*6070*/  @!P6 LDG.E.U8 R194, desc[UR50][R14.64+0x29] ;  /* 0x000029320ec2e981 */ /* 0x000ea4000c1e1100 */
[----:B--2---:R-:W-:-:S05]  /*6080*/  @!P6 PRMT R136, R194, 0x8880, RZ ;  /* 0x00008880c288e816 */ /* 0x004fca00000000ff */
[----:B------:R-:W-:-:S04]  /*6090*/  @!P6 IMAD R195, R136, R193, RZ ;  /* 0x000000c188c3e224 */ /* 0x000fc800078e02ff */
[----:B------:R-:W-:-:S05]  /*60a0*/  @!P6 IMAD R141, R141, R192, R195 ;  /* 0x000000c08d8de224 */ /* 0x000fca00078e02c3 */
[----:B------:R-:W-:Y:S01]  /*60b0*/  @!P6 STG.E.U8 desc[UR50][R6.64+0x29], R141 ;  /* 0x0000298d0600e986 */ /* 0x000fe2000c101132 */
[----:B------:R-:W-:-:S13]  /*60c0*/  ISETP.LT.OR P6, PT, R0, 0x29, !P5 ;  /* 0x000000290000780c */ /* 0x000fda0006fc1670 */
[----:B------:R-:W2:Y:S01]  /*60d0*/  @!P6 LDG.E.U8 R194, desc[UR50][R12.64+0x28] ;  /* 0x000028320cc2e981 */ /* 0x000ea2000c1e1100 */
[----:B------:R-:W-:-:S04]  /*60e0*/  @!P6 IADD3 R136, P1, R6, UR41, RZ ;  /* 0x000000290688ec10 */ /* 0x000fc8000ff3e0ff */
[----:B------:R-:W-:Y:S02]  /*60f0*/  @!P6 IADD3.X R137, R7, UR40, RZ, P1, !PT ;  /* 0x000000280789ec10 */ /* 0x000fe40008ffe4ff */
[----:B--2---:R-:W-:-:S05]  /*6100*/  @!P6 PRMT R138, R194, 0x8880, RZ ;  /* 0x00008880c28ae816 */ /* 0x004fca00000000ff */
[----:B------:R-:W-:-:S04]  /*6110*/  @!P6 IMAD R195, R138, R193, RZ ;  /* 0x000000c18ac3e224 */ /* 0x000fc800078e02ff */
[----:B-1----:R-:W-:-:S05]  /*6120*/  @!P6 IMAD R3, R142, R192, R195 ;  /* 0x000000c08e03e224 */ /* 0x002fca00078e02c3 */
[----:B------:R1:W-:Y:S01]  /*6130*/  @!P6 STG.E.U8 desc[UR50][R136.64+0x28], R3 ;  /* 0x000028038800e986 */ /* 0x0003e2000c101132 */
[----:B------:R-:W-:-:S13]  /*6140*/  ISETP.LT.OR P6, PT, R0, 0x2a, !P5 ;  /* 0x0000002a0000780c */ /* 0x000fda0006fc1670 */
[----:B------:R-:W2:Y:S01]  /*6150*/  @!P6 LDG.E.U8 R194, desc[UR50][R12.64+0x29] ;  /* 0x000029320cc2e981 */ /* 0x000ea2000c1e1100 */
[----:B------:R-:W-:-:S04]  /*6160*/  @!P6 IADD3 R138, P1, R6, UR41, RZ ;  /* 0x00000029068aec10 */ /* 0x000fc8000ff3e0ff */
[----:B------:R-:W-:Y:S02]  /*6170*/  @!P6 IADD3.X R139, R7, UR40, RZ, P1, !PT ;  /* 0x00000028078bec10 */ /* 0x000fe40008ffe4ff */
[----:B--2---:R-:W-:-:S05]  /*6180*/  @!P6 PRMT R140, R194, 0x8880, RZ ;  /* 0x00008880c28ce816 */ /* 0x004fca00000000ff */
        /* <DEDUP_REMOVED lines=15> */
[----:B------:R-:W-:-:S13]  /*6280*/  LOP3.LUT P6, RZ, R22, 0x200, RZ, 0xc0, !PT ;  /* 0x0000020016ff7812 */ /* 0x000fda00078cc0ff */
[----:B------:R-:W2:Y:S01]  /*6290*/  @!P6 LDG.E.U8 R194, desc[UR50][R10.64+0x20] ;  /* 0x000020320ac2e981 */ /* 0x000ea2000c1e1100 */
[----:B------:R-:W-:Y:S02]  /*62a0*/  P2R R146, PR, RZ, 0x1 ;  /* 0x00000001ff927803 */ /* 0x000fe40000000000 */
[----:B------:R-:W-:Y:S02]  /*62b0*/  LOP3.LUT P0, RZ, R22, 0x100, RZ, 0xc0, !PT ;  /* 0x0000010016ff7812 */ /* 0x000fe4000780c0ff */
[----:B--2---:R-:W-:-:S05]  /*62c0*/  @!P6 PRMT R128, R194, 0x8880, RZ ;  /* 0x00008880c280e816 */ /* 0x004fca00000000ff */
[----:B------:R-:W-:-:S04]  /*62d0*/  @!P6 IMAD R195, R128, R193, RZ ;  /* 0x000000c180c3e224 */ /* 0x000fc800078e02ff */
[----:B-1----:R-:W-:-:S05]  /*62e0*/  @!P6 IMAD R3, R130, R192, R195 ;  /* 0x000000c08203e224 */ /* 0x002fca00078e02c3 */
[----:B------:R1:W-:Y:S04]  /*62f0*/  @!P6 STG.E.U8 desc[UR50][R188.64+0x20], R3 ;  /* 0x00002003bc00e986 */ /* 0x0003e8000c101132 */
[----:B------:R-:W2:Y:S01]  /*6300*/  @!P0 LDG.E.U8 R194, desc[UR50][R10.64+0x21] ;  /* 0x000021320ac28981 */ /* 0x000ea2000c1e1100 */
        /* <DEDUP_REMOVED lines=11> */
[----:B------:R-:W2:Y:S01]  /*63c0*/  @!P6 LDG.E.U8 R194, desc[UR50][R184.64+0x29] ;  /* 0x00002932b8c2e981 */ /* 0x000ea2000c1e1100 */
        /* <DEDUP_REMOVED lines=60> */
[----:B------:R-:W-:-:S04]  /*6790*/  ISETP.NE.AND P0, PT, R146, RZ, PT ;  /* 0x000000ff9200720c */ /* 0x000fc80003f05270 */
        /* <DEDUP_REMOVED lines=109> */
[----:B------:R2:W-:Y:S04]  /*6e70*/  @!P3 STG.E.U8 desc[UR50][R20.64+0x39], R111 ;  /* 0x0000396f1400b986 */ /* 0x0005e8000c101132 */
[----:B------:R-:W3:Y:S02]  /*6e80*/  @!P6 LDG.E.U8 R194, desc[UR50][R198.64+0x30] ;  /* 0x00003032c6c2e981 */ /* 0x000ee4000c1e1100 */
[----:B---3--:R-:W-:-:S05]  /*6e90*/  @!P6 PRMT R104, R194, 0x8880, RZ ;  /* 0x00008880c268e816 */ /* 0x008fca00000000ff */
[----:B------:R-:W-:-:S04]  /*6ea0*/  @!P6 IMAD R195, R104, R193, RZ ;  /* 0x000000c168c3e224 */ /* 0x000fc800078e02ff */
[----:B-1----:R-:W-:-:S05]  /*6eb0*/  @!P6 IMAD R3, R96, R192, R195 ;  /* 0x000000c06003e224 */ /* 0x002fca00078e02c3 */
[----:B------:R1:W-:Y:S01]  /*6ec0*/  @!P6 STG.E.U8 desc[UR50][R182.64+0x30], R3 ;  /* 0x00003003b600e986 */ /* 0x0003e2000c101132 */
[----:B------:R-:W-:-:S13]  /*6ed0*/  ISETP.LT.OR P6, PT, R0, 0x32, !P2 ;  /* 0x000000320000780c */ /* 0x000fda00057c1670 */
[----:B------:R-:W3:Y:S01]  /*6ee0*/  @!P6 LDG.E.U8 R194, desc[UR50][R198.64+0x31] ;  /* 0x00003132c6c2e981 */ /* 0x000ee2000c1e1100 */
[----:B------:R-:W-:Y:S02]  /*6ef0*/  LOP3.LUT P0, RZ, R22, 0x400000, RZ, 0xc0, !PT ;  /* 0x0040000016ff7812 */ /* 0x000fe4000780c0ff */
[----:B---3--:R-:W-:-:S05]  /*6f00*/  @!P6 PRMT R96, R194, 0x8880, RZ ;  /* 0x00008880c260e816 */ /* 0x008fca00000000ff */
[----:B--2---:R-:W-:-:S04]  /*6f10*/  @!P6 IMAD.MOV.U32 R20, RZ, RZ, R96 ;  /* 0x000000ffff14e224 */ /* 0x004fc800078e0060 */
        /* <DEDUP_REMOVED lines=40> */
[----:B------:R-:W2:Y:S01]  /*71a0*/  @!P6 LDG.E.U8 R194, desc[UR50][R14.64+0x40] ;  /* 0x000040320ec2e981 */ /* 0x000ea2000c1e1100 */
[----:B------:R-:W-:Y:S01]  /*71b0*/  @!P6 IMAD.MOV.U32 R5, RZ, RZ, R7 ;  /* 0x000000ffff05e224 */ /* 0x000fe200078e0007 */
[----:B--2---:R-:W-:-:S05]  /*71c0*/  @!P6 PRMT R4, R194, 0x8880, RZ ;  /* 0x00008880c204e816 */ /* 0x004fca00000000ff */
[----:B------:R-:W-:Y:S02]  /*71d0*/  @!P6 IMAD R195, R4, R193, RZ ;  /* 0x000000c104c3e224 */ /* 0x000fe400078e02ff */
[----:B------:R-:W-:Y:S02]  /*71e0*/  @!P6 IMAD.MOV.U32 R4, RZ, RZ, R6 ;  /* 0x000000ffff04e224 */ /* 0x000fe400078e0006 */
[----:B-1----:R-:W-:-:S05]  /*71f0*/  @!P6 IMAD R3, R88, R192, R195 ;  /* 0x000000c05803e224 */ /* 0x002fca00078e02c3 */
[----:B------:R1:W-:Y:S01]  /*7200*/  @!P6 STG.E.U8 desc[UR50][R4.64+0x40], R3 ;  /* 0x000040030400e986 */ /* 0x0003e2000c101132 */
[----:B------:R-:W-:-:S13]  /*7210*/  ISETP.LT.OR P6, PT, R0, 0x42, !P0 ;  /* 0x000000420000780c */ /* 0x000fda00047c1670 */
[----:B------:R-:W2:Y:S01]  /*7220*/  @!P6 LDG.E.U8 R194, desc[UR50][R14.64+0x41] ;  /* 0x000041320ec2e981 */ /* 0x000ea2000c1e1100 */
[----:B-1----:R-:W-:Y:S02]  /*7230*/  @!P6 IMAD.MOV.U32 R4, RZ, RZ, R6 ;  /* 0x000000ffff04e224 */ /* 0x002fe400078e0006 */
[----:B------:R-:W-:Y:S01]  /*7240*/  @!P6 IMAD.MOV.U32 R5, RZ, RZ, R7 ;  /* 0x000000ffff05e224 */ /* 0x000fe200078e0007 */
[----:B--2---:R-:W-:-:S05]  /*7250*/  @!P6 PRMT R20, R194, 0x8880, RZ ;  /* 0x00008880c214e816 */ /* 0x004fca00000000ff */
[----:B------:R-:W-:-:S04]  /*7260*/  @!P6 IMAD R195, R20, R193, RZ ;  /* 0x000000c114c3e224 */ /* 0x000fc800078e02ff */
[----:B------:R-:W-:-:S05]  /*7270*/  @!P6 IMAD R89, R89, R192, R195 ;  /* 0x000000c05959e224 */ /* 0x000fca00078e02c3 */
        /* <DEDUP_REMOVED lines=10> */
[----:B------:R-:W2:Y:S01]  /*7320*/  @!P6 LDG.E.U8 R194, desc[UR50][R12.64+0x41] ;  /* 0x000041320cc2e981 */ /* 0x000ea2000c1e1100 */
[----:B-1----:R-:W-:-:S04]  /*7330*/  @!P6 IADD3 R4, P1, R6, UR41, RZ ;  /* 0x000000290604ec10 */ /* 0x002fc8000ff3e0ff */
[----:B------:R-:W-:Y:S02]  /*7340*/  @!P6 IADD3.X R5, R7, UR40, RZ, P1, !PT ;  /* 0x000000280705ec10 */ /* 0x000fe40008ffe4ff */
[----:B--2---:R-:W-:-:S05]  /*7350*/  @!P6 PRMT R88, R194, 0x8880, RZ ;  /* 0x00008880c258e816 */ /* 0x004fca00000000ff */
[----:B------:R-:W-:-:S04]  /*7360*/  @!P6 IMAD R195, R88, R193, RZ ;  /* 0x000000c158c3e224 */ /* 0x000fc800078e02ff */
[----:B------:R-:W-:-:S05]  /*7370*/  @!P6 IMAD R91, R91, R192, R195 ;  /* 0x000000c05b5be224 */ /* 0x000fca00078e02c3 */
        /* <DEDUP_REMOVED lines=27> */
[----:B-1----:R-:W-:-:S04]  /*7530*/  @!P6 IADD3 R4, P1, R6, UR41, RZ ;  /* 0x000000290604ec10 */ /* 0x002fc8000ff3e0ff */
[----:B------:R-:W-:Y:S02]  /*7540*/  @!P6 IADD3.X R5, R7, UR40, RZ, P1, !PT ;  /* 0x000000280705ec10 */ /* 0x000fe40008ffe4ff */
[----:B---3--:R-:W-:-:S05]  /*7550*/  @!P6 PRMT R88, R194, 0x8880, RZ ;  /* 0x00008880c258e816 */ /* 0x008fca00000000ff */
        /* <DEDUP_REMOVED lines=12> */
[----:B-1----:R-:W-:-:S04]  /*7620*/  @!P6 IMAD.MOV.U32 R4, RZ, RZ, R20 ;  /* 0x000000ffff04e224 */ /* 0x002fc800078e0014 */
[----:B------:R-:W-:-:S04]  /*7630*/  @!P6 IMAD R195, R4, R193, RZ ;  /* 0x000000c104c3e224 */ /* 0x000fc800078e02ff */
[----:B------:R-:W-:-:S05]  /*7640*/  @!P6 IMAD R81, R81, R192, R195 ;  /* 0x000000c05151e224 */ /* 0x000fca00078e02c3 */
[----:B------:R-:W-:Y:S01]  /*7650*/  @!P6 STG.E.U8 desc[UR50][R186.64+0x41], R81 ;  /* 0x00004151ba00e986 */ /* 0x000fe2000c101132 */
[----:B------:R-:W-:-:S13]  /*7660*/  LOP3.LUT P6, RZ, R22, 0x40000000, RZ, 0xc0, !PT ;  /* 0x4000000016ff7812 */ /* 0x000fda00078cc0ff */
[----:B------:R-:W3:Y:S01]  /*7670*/  @!P6 LDG.E.U8 R194, desc[UR50][R10.64+0x40] ;  /* 0x000040320ac2e981 */ /* 0x000ee2000c1e1100 */
[----:B------:R-:W-:Y:S02]  /*7680*/  P2R R89, PR, RZ, 0x1 ;  /* 0x00000001ff597803 */ /* 0x000fe40000000000 */
[----:B------:R-:W-:Y:S02]  /*7690*/  LOP3.LUT P0, RZ, R22, 0x20000000, RZ, 0xc0, !PT ;  /* 0x2000000016ff7812 */ /* 0x000fe4000780c0ff */
[----:B---3--:R-:W-:-:S05]  /*76a0*/  @!P6 PRMT R4, R194, 0x8880, RZ ;  /* 0x00008880c204e816 */ /* 0x008fca00000000ff */
[----:B------:R-:W-:-:S04]  /*76b0*/  @!P6 IMAD R195, R4, R193, RZ ;  /* 0x000000c104c3e224 */ /* 0x000fc800078e02ff */
[----:B--2---:R-:W-:-:S05]  /*76c0*/  @!P6 IMAD R3, R82, R192, R195 ;  /* 0x000000c05203e224 */ /* 0x004fca00078e02c3 */
        /* <DEDUP_REMOVED lines=151> */
[----:B------:R-:W-:Y:S02]  /*8040*/  LOP3.LUT P3, RZ, R23, 0x2, RZ, 0xc0, !PT ;  /* 0x0000000217ff7812 */ /* 0x000fe4000786c0ff */
[----:B---3--:R-:W-:-:S05]  /*8050*/  @!P6 PRMT R20, R194, 0x8880, RZ ;  /* 0x00008880c214e816 */ /* 0x008fca00000000ff */
[----:B-1----:R-:W-:-:S04]  /*8060*/  @!P6 IMAD.MOV.U32 R4, RZ, RZ, R20 ;  /* 0x000000ffff04e224 */ /* 0x002fc800078e0014 */
[----:B------:R-:W-:-:S04]  /*8070*/  @!P6 IMAD R195, R4, R193, RZ ;  /* 0x000000c104c3e224 */ /* 0x000fc800078e02ff */
[----:B------:R-:W-:-:S05]  /*8080*/  @!P6 IMAD R57, R57, R192, R195 ;  /* 0x000000c03939e224 */ /* 0x000fca00078e02c3 */
[----:B------:R-:W-:Y:S04]  /*8090*/  @!P6 STG.E.U8 desc[UR50][R186.64+0x51], R57 ;  /* 0x00005139ba00e986 */ /* 0x000fe8000c101132 */
[----:B------:R-:W3:Y:S01]  /*80a0*/  @!P3 LDG.E.U8 R194, desc[UR50][R10.64+0x50] ;  /* 0x000050320ac2b981 */ /* 0x000ee2000c1e1100 */
[----:B------:R-:W-:Y:S02]  /*80b0*/  LOP3.LUT P6, RZ, R23, 0x1, RZ, 0xc0, !PT ;  /* 0x0000000117ff7812 */ /* 0x000fe400078cc0ff */
[----:B---3--:R-:W-:-:S05]  /*80c0*/  @!P3 PRMT R4, R194, 0x8880, RZ ;  /* 0x00008880c204b816 */ /* 0x008fca00000000ff */
[----:B------:R-:W-:-:S04]  /*80d0*/  @!P3 IMAD R195, R4, R193, RZ ;  /* 0x000000c104c3b224 */ /* 0x000fc800078e02ff */
[----:B--2---:R-:W-:-:S05]  /*80e0*/  @!P3 IMAD R3, R58, R192, R195 ;  /* 0x000000c03a03b224 */ /* 0x004fca00078e02c3 */
        /* <DEDUP_REMOVED lines=68> */
[----:B------:R-:W-:-:S13]  /*8530*/  ISETP.LT.OR P3, PT, R0, 0x61, !P5 ;  /* 0x000000610000780c */ /* 0x000fda0006f61670 */
[----:B------:R-:W-:-:S04]  /*8540*/  @!P3 IADD3 R20, P6, R6, UR41, RZ ;  /* 0x000000290614bc10 */ /* 0x000fc8000ffde0ff */
[----:B------:R-:W-:Y:S02]  /*8550*/  @!P3 IADD3.X R21, R7, UR40, RZ, P6, !PT ;  /* 0x000000280715bc10 */ /* 0x000fe4000b7fe4ff */
[----:B------:R-:W-:Y:S02]  /*8560*/  ISETP.LT.OR P6, PT, R0, 0x62, !P5 ;  /* 0x000000620000780c */ /* 0x000fe40006fc1670 */
[----:B--2---:R-:W-:-:S05]  /*8570*/  @!P1 PRMT R4, R194, 0x8880, RZ ;  /* 0x00008880c2049816 */ /* 0x004fca00000000ff */
[----:B------:R-:W-:-:S04]  /*8580*/  @!P1 IMAD R195, R4, R193, RZ ;  /* 0x000000c104c39224 */ /* 0x000fc800078e02ff */
[----:B-1----:R-:W-:-:S05]  /*8590*/  @!P1 IMAD R3, R54, R192, R195 ;  /* 0x000000c036039224 */ /* 0x002fca00078e02c3 */
[----:B------:R1:W-:Y:S01]  /*85a0*/  @!P1 STG.E.U8 desc[UR50][R158.64+0x58], R3 ;  /* 0x000058039e009986 */ /* 0x0003e2000c101132 */
[----:B------:R-:W-:-:S04]  /*85b0*/  @!P6 IADD3 R48, P1, R6, UR41, RZ ;  /* 0x000000290630ec10 */ /* 0x000fc8000ff3e0ff */
[----:B------:R-:W-:Y:S02]  /*85c0*/  @!P6 IADD3.X R49, R7, UR40, RZ, P1, !PT ;  /* 0x000000280731ec10 */ /* 0x000fe40008ffe4ff */
[----:B------:R-:W-:-:S13]  /*85d0*/  LOP3.LUT P1, RZ, R23, 0x80, RZ, 0xc0, !PT ;  /* 0x0000008017ff7812 */ /* 0x000fda000782c0ff */
[----:B------:R-:W2:Y:S02]  /*85e0*/  @!P1 LDG.E.U8 R194, desc[UR50][R8.64+0x59] ;  /* 0x0000593208c29981 */ /* 0x000ea4000c1e1100 */
[----:B--2---:R-:W-:-:S05]  /*85f0*/  @!P1 PRMT R4, R194, 0x8880, RZ ;  /* 0x00008880c2049816 */ /* 0x004fca00000000ff */
[----:B------:R-:W-:-:S04]  /*8600*/  @!P1 IMAD R195, R4, R193, RZ ;  /* 0x000000c104c39224 */ /* 0x000fc800078e02ff */
[----:B------:R-:W-:-:S05]  /*8610*/  @!P1 IMAD R55, R55, R192, R195 ;  /* 0x000000c037379224 */ /* 0x000fca00078e02c3 */
[----:B------:R-:W-:Y:S01]  /*8620*/  @!P1 STG.E.U8 desc[UR50][R144.64+0x59], R55 ;  /* 0x0000593790009986 */ /* 0x000fe2000c101132 */
[----:B------:R-:W-:-:S13]  /*8630*/  ISETP.LT.OR P1, PT, R0, 0x61, !P0 ;  /* 0x000000610000780c */ /* 0x000fda0004721670 */
        /* <DEDUP_REMOVED lines=14> */
[----:B------:R1:W-:Y:S04]  /*8720*/  @!P1 STG.E.U8 desc[UR50][R4.64+0x61], R41 ;  /* 0x0000612904009986 */ /* 0x0003e8000c101132 */
[----:B------:R-:W2:Y:S02]  /*8730*/  @!P3 LDG.E.U8 R194, desc[UR50][R12.64+0x60] ;  /* 0x000060320cc2b981 */ /* 0x000ea4000c1e1100 */
[----:B--2---:R-:W-:-:S05]  /*8740*/  @!P3 PRMT R40, R194, 0x8880, RZ ;  /* 0x00008880c228b816 */ /* 0x004fca00000000ff */
[----:B------:R-:W-:-:S04]  /*8750*/  @!P3 IMAD R195, R40, R193, RZ ;  /* 0x000000c128c3b224 */ /* 0x000fc800078e02ff */
[----:B------:R-:W-:-:S05]  /*8760*/  @!P3 IMAD R3, R42, R192, R195 ;  /* 0x000000c02a03b224 */ /* 0x000fca00078e02c3 */
[----:B------:R2:W-:Y:S04]  /*8770*/  @!P3 STG.E.U8 desc[UR50][R20.64+0x60], R3 ;  /* 0x000060031400b986 */ /* 0x0005e8000c101132 */
[----:B------:R-:W3:Y:S02]  /*8780*/  @!P6 LDG.E.U8 R194, desc[UR50][R12.64+0x61] ;  /* 0x000061320cc2e981 */ /* 0x000ee4000c1e1100 */
[----:B---3--:R-:W-:-:S05]  /*8790*/  @!P6 PRMT R40, R194, 0x8880, RZ ;  /* 0x00008880c228e816 */ /* 0x008fca00000000ff */
[----:B------:R-:W-:-:S04]  /*87a0*/  @!P6 IMAD R195, R40, R193, RZ ;  /* 0x000000c128c3e224 */ /* 0x000fc800078e02ff */
[----:B------:R-:W-:-:S05]  /*87b0*/  @!P6 IMAD R43, R43, R192, R195 ;  /* 0x000000c02b2be224 */ /* 0x000fca00078e02c3 */
[----:B------:R-:W-:Y:S01]  /*87c0*/  @!P6 STG.E.U8 desc[UR50][R48.64+0x61], R43 ;  /* 0x0000612b3000e986 */ /* 0x000fe2000c101132 */
[----:B------:R-:W-:-:S13]  /*87d0*/  ISETP.LT.OR P6, PT, R0, 0x69, !P0 ;  /* 0x000000690000780c */ /* 0x000fda00047c1670 */
[----:B------:R-:W3:Y:S01]  /*87e0*/  @!P6 LDG.E.U8 R194, desc[UR50][R14.64+0x68] ;  /* 0x000068320ec2e981 */ /* 0x000ee2000c1e1100 */
[----:B------:R-:W-:Y:S01]  /*87f0*/  ISETP.LT.OR P0, PT, R0, 0x6a, !P0 ;  /* 0x0000006a0000780c */ /* 0x000fe20004701670 */
[----:B-1----:R-:W-:Y:S01]  /*8800*/  @!P6 IMAD.MOV.U32 R5, RZ, RZ, R7 ;  /* 0x000000ffff05e224 */ /* 0x002fe200078e0007 */
[----:B---3--:R-:W-:-:S05]  /*8810*/  @!P6 PRMT R4, R194, 0x8880, RZ ;  /* 0x00008880c204e816 */ /* 0x008fca00000000ff */
[----:B------:R-:W-:Y:S02]  /*8820*/  @!P6 IMAD R195, R4, R193, RZ ;  /* 0x000000c104c3e224 */ /* 0x000fe400078e02ff */
[----:B------:R-:W-:Y:S02]  /*8830*/  @!P6 IMAD.MOV.U32 R4, RZ, RZ, R6 ;  /* 0x000000ffff04e224 */ /* 0x000fe400078e0006 */
[----:B--2---:R-:W-:-:S05]  /*8840*/  @!P6 IMAD R3, R44, R192, R195 ;  /* 0x000000c02c03e224 */ /* 0x004fca00078e02c3 */
[----:B------:R1:W-:Y:S04]  /*8850*/  @!P6 STG.E.U8 desc[UR50][R4.64+0x68], R3 ;  /* 0x000068030400e986 */ /* 0x0003e8000c101132 */
[----:B------:R-:W2:Y:S01]  /*8860*/  @!P0 LDG.E.U8 R194, desc[UR50][R14.64+0x69] ;  /* 0x000069320ec28981 */ /* 0x000ea2000c1e1100 */
[----:B------:R-:W-:Y:S01]  /*8870*/  ISETP.LT.OR P6, PT, R0, 0x69, !P5 ;  /* 0x000000690000780c */ /* 0x000fe20006fc1670 */
[----:B-1----:R-:W-:Y:S02]  /*8880*/  @!P0 IMAD.MOV.U32 R4, RZ, RZ, R6 ;  /* 0x000000ffff048224 */ /* 0x002fe400078e0006 */
[----:B------:R-:W-:Y:S01]  /*8890*/  @!P0 IMAD.MOV.U32 R5, RZ, RZ, R7 ;  /* 0x000000ffff058224 */ /* 0x000fe200078e0007 */
[----:B--2---:R-:W-:-:S05]  /*88a0*/  @!P0 PRMT R20, R194, 0x8880, RZ ;  /* 0x00008880c2148816 */ /* 0x004fca00000000ff */
[----:B------:R-:W-:-:S04]  /*88b0*/  @!P0 IMAD R195, R20, R193, RZ ;  /* 0x000000c114c38224 */ /* 0x000fc800078e02ff */
[----:B------:R-:W-:-:S05]  /*88c0*/  @!P0 IMAD R45, R45, R192, R195 ;  /* 0x000000c02d2d8224 */ /* 0x000fca00078e02c3 */
[----:B------:R1:W-:Y:S04]  /*88d0*/  @!P0 STG.E.U8 desc[UR50][R4.64+0x69], R45 ;  /* 0x0000692d04008986 */ /* 0x0003e8000c101132 */
[----:B------:R-:W2:Y:S01]  /*88e0*/  @!P6 LDG.E.U8 R194, desc[UR50][R12.64+0x68] ;  /* 0x000068320cc2e981 */ /* 0x000ea2000c1e1100 */
[----:B------:R-:W-:Y:S02]  /*88f0*/  ISETP.LT.OR P5, PT, R0, 0x6a, !P5 ;  /* 0x0000006a0000780c */ /* 0x000fe40006fa1670 */
[----:B0-----:R-:W-:-:S04]  /*8900*/  @!P6 IADD3 R14, P0, R6, UR41, RZ ;  /* 0x00000029060eec10 */ /* 0x001fc8000ff1e0ff */
[----:B------:R-:W-:Y:S02]  /*8910*/  @!P6 IADD3.X R15, R7, UR40, RZ, P0, !PT ;  /* 0x00000028070fec10 */ /* 0x000fe400087fe4ff */
[----:B--2---:R-:W-:-:S05]  /*8920*/  @!P6 PRMT R20, R194, 0x8880, RZ ;  /* 0x00008880c214e816 */ /* 0x004fca00000000ff */
[----:B------:R-:W-:-:S04]  /*8930*/  @!P6 IMAD R195, R20, R193, RZ ;  /* 0x000000c114c3e224 */ /* 0x000fc800078e02ff */
[----:B------:R-:W-:-:S05]  /*8940*/  @!P6 IMAD R3, R46, R192, R195 ;  /* 0x000000c02e03e224 */ /* 0x000fca00078e02c3 */
[----:B------:R0:W-:Y:S04]  /*8950*/  @!P6 STG.E.U8 desc[UR50][R14.64+0x68], R3 ;  /* 0x000068030e00e986 */ /* 0x0001e8000c101132 */
[----:B------:R-:W2:Y:S01]  /*8960*/  @!P5 LDG.E.U8 R194, desc[UR50][R12.64+0x69] ;  /* 0x000069320cc2d981 */ /* 0x000ea2000c1e1100 */
[----:B------:R-:W-:Y:S02]  /*8970*/  ISETP.LT.OR P0, PT, R0, 0x61, !P4 ;  /* 0x000000610000780c */ /* 0x000fe40006701670 */
[----:B-1----:R-:W-:-:S04]  /*8980*/  @!P5 IADD3 R4, P6, R6, UR41, RZ ;  /* 0x000000290604dc10 */ /* 0x002fc8000ffde0ff */
[----:B------:R-:W-:Y:S02]  /*8990*/  @!P5 IADD3.X R5, R7, UR40, RZ, P6, !PT ;  /* 0x000000280705dc10 */ /* 0x000fe4000b7fe4ff */
[----:B--2---:R-:W-:-:S05]  /*89a0*/  @!P5 PRMT R20, R194, 0x8880, RZ ;  /* 0x00008880c214d816 */ /* 0x004fca00000000ff */
[----:B------:R-:W-:-:S04]  /*89b0*/  @!P5 IMAD R195, R20, R193, RZ ;  /* 0x000000c114c3d224 */ /* 0x000fc800078e02ff */
[----:B------:R-:W-:-:S05]  /*89c0*/  @!P5 IMAD R47, R47, R192, R195 ;  /* 0x000000c02f2fd224 */ /* 0x000fca00078e02c3 */
[----:B------:R1:W-:Y:S04]  /*89d0*/  @!P5 STG.E.U8 desc[UR50][R4.64+0x69], R47 ;  /* 0x0000692f0400d986 */ /* 0x0003e8000c101132 */
[----:B------:R-:W2:Y:S01]  /*89e0*/  @!P0 LDG.E.U8 R194, desc[UR50][R184.64+0x60] ;  /* 0x00006032b8c28981 */ /* 0x000ea2000c1e1100 */
[----:B------:R-:W-:Y:S02]  /*89f0*/  ISETP.LT.OR P5, PT, R0, 0x62, !P4 ;  /* 0x000000620000780c */ /* 0x000fe400067a1670 */
[----:B--2---:R-:W-:-:S05]  /*8a00*/  @!P0 PRMT R12, R194, 0x8880, RZ ;  /* 0x00008880c20c8816 */ /* 0x004fca00000000ff */
[----:B------:R-:W-:-:S04]  /*8a10*/  @!P0 IMAD R195, R12, R193, RZ ;  /* 0x000000c10cc38224 */ /* 0x000fc800078e02ff */
[----:B0-----:R-:W-:-:S05]  /*8a20*/  @!P0 IMAD R3, R32, R192, R195 ;  /* 0x000000c020038224 */ /* 0x001fca00078e02c3 */
        /* <DEDUP_REMOVED lines=8> */
[----:B------:R-:W2:Y:S01]  /*8ab0*/  @!P0 LDG.E.U8 R194, desc[UR50][R10.64+0x60] ;  /* 0x000060320ac28981 */ /* 0x000ea2000c1e1100 */
[----:B-1----:R-:W-:Y:S02]  /*8ac0*/  IMAD.U32 R5, RZ, RZ, UR41 ;  /* 0x00000029ff057e24 */ /* 0x002fe4000f8e00ff */
[----:B------:R-:W-:-:S03]  /*8ad0*/  IMAD.U32 R13, RZ, RZ, UR40 ;  /* 0x00000028ff0d7e24 */ /* 0x000fc6000f8e00ff */
[----:B------:R-:W-:-:S04]  /*8ae0*/  @!P0 IADD3 R4, P5, P6, R5, UR39, R6 ;  /* 0x0000002705048c10 */ /* 0x000fc8000febe006 */
[----:B------:R-:W-:Y:S02]  /*8af0*/  @!P0 IADD3.X R5, R13, UR38, R7, P5, P6 ;  /* 0x000000260d058c10 */ /* 0x000fe4000afec407 */
[----:B------:R-:W-:Y:S02]  /*8b00*/  ISETP.LT.OR P5, PT, R0, 0x62, !P3 ;  /* 0x000000620000780c */ /* 0x000fe40005fa1670 */
[----:B--2---:R-:W-:-:S05]  /*8b10*/  @!P0 PRMT R12, R194, 0x8880, RZ ;  /* 0x00008880c20c8816 */ /* 0x004fca00000000ff */
[----:B------:R-:W-:-:S04]  /*8b20*/  @!P0 IMAD R195, R12, R193, RZ ;  /* 0x000000c10cc38224 */ /* 0x000fc800078e02ff */
[----:B0-----:R-:W-:-:S05]  /*8b30*/  @!P0 IMAD R3, R34, R192, R195 ;  /* 0x000000c022038224 */ /* 0x001fca00078e02c3 */
[----:B------:R0:W-:Y:S04]  /*8b40*/  @!P0 STG.E.U8 desc[UR50][R4.64+0x60], R3 ;  /* 0x0000600304008986 */ /* 0x0001e8000c101132 */
[----:B------:R-:W2:Y:S01]  /*8b50*/  @!P5 LDG.E.U8 R194, desc[UR50][R10.64+0x61] ;  /* 0x000061320ac2d981 */ /* 0x000ea2000c1e1100 */
[----:B------:R-:W-:Y:S02]  /*8b60*/  IMAD.U32 R13, RZ, RZ, UR41 ;  /* 0x00000029ff0d7e24 */ /* 0x000fe4000f8e00ff */
[----:B------:R-:W-:-:S03]  /*8b70*/  IMAD.U32 R15, RZ, RZ, UR40 ;  /* 0x00000028ff0f7e24 */ /* 0x000fc6000f8e00ff */
[----:B------:R-:W-:-:S04]  /*8b80*/  @!P5 IADD3 R12, P0, P6, R13, UR39, R6 ;  /* 0x000000270d0cdc10 */ /* 0x000fc8000fe1e006 */
[----:B------:R-:W-:Y:S02]  /*8b90*/  @!P5 IADD3.X R13, R15, UR38, R7, P0, P6 ;  /* 0x000000260f0ddc10 */ /* 0x000fe400087ec407 */
[----:B------:R-:W-:Y:S02]  /*8ba0*/  ISETP.LT.OR P0, PT, R0, 0x69, !P4 ;  /* 0x000000690000780c */ /* 0x000fe40006701670 */
[----:B--2---:R-:W-:-:S05]  /*8bb0*/  @!P5 PRMT R14, R194, 0x8880, RZ ;  /* 0x00008880c20ed816 */ /* 0x004fca00000000ff */
[----:B------:R-:W-:-:S04]  /*8bc0*/  @!P5 IMAD R195, R14, R193, RZ ;  /* 0x000000c10ec3d224 */ /* 0x000fc800078e02ff */
[----:B------:R-:W-:-:S05]  /*8bd0*/  @!P5 IMAD R35, R35, R192, R195 ;  /* 0x000000c02323d224 */ /* 0x000fca00078e02c3 */
[----:B------:R-:W-:Y:S04]  /*8be0*/  @!P5 STG.E.U8 desc[UR50][R12.64+0x61], R35 ;  /* 0x000061230c00d986 */ /* 0x000fe8000c101132 */
[----:B------:R-:W0:Y:S01]  /*8bf0*/  @!P0 LDG.E.U8 R194, desc[UR50][R184.64+0x68] ;  /* 0x00006832b8c28981 */ /* 0x000e22000c1e1100 */
[----:B------:R-:W-:Y:S02]  /*8c00*/  ISETP.LT.OR P4, PT, R0, 0x6a, !P4 ;  /* 0x0000006a0000780c */ /* 0x000fe40006781670 */
[----:B0-----:R-:W-:-:S05]  /*8c10*/  @!P0 PRMT R4, R194, 0x8880, RZ ;  /* 0x00008880c2048816 */ /* 0x001fca00000000ff */
[----:B------:R-:W-:-:S04]  /*8c20*/  @!P0 IMAD R195, R4, R193, RZ ;  /* 0x000000c104c38224 */ /* 0x000fc800078e02ff */
[----:B------:R-:W-:-:S05]  /*8c30*/  @!P0 IMAD R3, R36, R192, R195 ;  /* 0x000000c024038224 */ /* 0x000fca00078e02c3 */
[----:B------:R0:W-:Y:S04]  /*8c40*/  @!P0 STG.E.U8 desc[UR50][R186.64+0x68], R3 ;  /* 0x00006803ba008986 */ /* 0x0001e8000c101132 */
[----:B------:R-:W2:Y:S01]  /*8c50*/  @!P4 LDG.E.U8 R194, desc[UR50][R184.64+0x69] ;  /* 0x00006932b8c2c981 */ /* 0x000ea2000c1e1100 */
[----:B------:R-:W-:Y:S02]  /*8c60*/  ISETP.LT.OR P0, PT, R0, 0x69, !P3 ;  /* 0x000000690000780c */ /* 0x000fe40005f01670 */
[----:B--2---:R-:W-:-:S05]  /*8c70*/  @!P4 PRMT R4, R194, 0x8880, RZ ;  /* 0x00008880c204c816 */ /* 0x004fca00000000ff */
[----:B------:R-:W-:-:S04]  /*8c80*/  @!P4 IMAD R195, R4, R193, RZ ;  /* 0x000000c104c3c224 */ /* 0x000fc800078e02ff */
[----:B------:R-:W-:-:S05]  /*8c90*/  @!P4 IMAD R37, R37, R192, R195 ;  /* 0x000000c02525c224 */ /* 0x000fca00078e02c3 */
[----:B------:R-:W-:Y:S04]  /*8ca0*/  @!P4 STG.E.U8 desc[UR50][R186.64+0x69], R37 ;  /* 0x00006925ba00c986 */ /* 0x000fe8000c101132 */
[----:B------:R-:W2:Y:S01]  /*8cb0*/  @!P0 LDG.E.U8 R194, desc[UR50][R10.64+0x68] ;  /* 0x000068320ac28981 */ /* 0x000ea2000c1e1100 */
[----:B------:R-:W-:Y:S01]  /*8cc0*/  IMAD.U32 R5, RZ, RZ, UR41 ;  /* 0x00000029ff057e24 */ /* 0x000fe2000f8e00ff */
[----:B------:R-:W-:Y:S01]  /*8cd0*/  ISETP.LT.OR P3, PT, R0, 0x6a, !P3 ;  /* 0x0000006a0000780c */ /* 0x000fe20005f61670 */
[----:B0-----:R-:W-:-:S03]  /*8ce0*/  IMAD.U32 R3, RZ, RZ, UR40 ;  /* 0x00000028ff037e24 */ /* 0x001fc6000f8e00ff */
[----:B------:R-:W-:-:S04]  /*8cf0*/  @!P0 IADD3 R4, P4, P5, R5, UR39, R6 ;  /* 0x0000002705048c10 */ /* 0x000fc8000fd9e006 */
[----:B------:R-:W-:Y:S02]  /*8d00*/  @!P0 IADD3.X R5, R3, UR38, R7, P4, P5 ;  /* 0x0000002603058c10 */ /* 0x000fe4000a7ea407 */
[----:B--2---:R-:W-:-:S05]  /*8d10*/  @!P0 PRMT R12, R194, 0x8880, RZ ;  /* 0x00008880c20c8816 */ /* 0x004fca00000000ff */
[----:B------:R-:W-:-:S04]  /*8d20*/  @!P0 IMAD R195, R12, R193, RZ ;  /* 0x000000c10cc38224 */ /* 0x000fc800078e02ff */
[----:B------:R-:W-:-:S05]  /*8d30*/  @!P0 IMAD R3, R38, R192, R195 ;  /* 0x000000c026038224 */ /* 0x000fca00078e02c3 */
[----:B------:R0:W-:Y:S04]  /*8d40*/  @!P0 STG.E.U8 desc[UR50][R4.64+0x68], R3 ;  /* 0x0000680304008986 */ /* 0x0001e8000c101132 */
[----:B------:R-:W2:Y:S01]  /*8d50*/  @!P3 LDG.E.U8 R194, desc[UR50][R10.64+0x69] ;  /* 0x000069320ac2b981 */ /* 0x000ea2000c1e1100 */
[----:B------:R-:W-:Y:S01]  /*8d60*/  IMAD.U32 R13, RZ, RZ, UR41 ;  /* 0x00000029ff0d7e24 */ /* 0x000fe2000f8e00ff */
[----:B------:R-:W-:-:S04]  /*8d70*/  ISETP.LT.OR P0, PT, R0, 0x61, !P2 ;  /* 0x000000610000780c */ /* 0x000fc80005701670 */
[----:B------:R-:W-:-:S04]  /*8d80*/  @!P3 IADD3 R12, P4, P5, R13, UR39, R6 ;  /* 0x000000270d0cbc10 */ /* 0x000fc8000fd9e006 */
[----:B------:R-:W-:Y:S02]  /*8d90*/  @!P3 IADD3.X R13, R15, UR38, R7, P4, P5 ;  /* 0x000000260f0dbc10 */ /* 0x000fe4000a7ea407 */
        /* <DEDUP_REMOVED lines=29> */
[----:B------:R-:W-:Y:S01]  /*8f70*/  ISETP.LT.OR P3, PT, R0, 0x69, !P2 ;  /* 0x000000690000780c */ /* 0x000fe20005761670 */
[----:B------:R-:W-:-:S03]  /*8f80*/  IMAD.U32 R13, RZ, RZ, UR40 ;  /* 0x00000028ff0d7e24 */ /* 0x000fc6000f8e00ff */
        /* <DEDUP_REMOVED lines=17> */
[----:B------:R1:W-:Y:S04]  /*90a0*/  @!P2 STG.E.U8 desc[UR50][R182.64+0x69], R29 ;  /* 0x0000691db600a986 */ /* 0x0003e8000c101132 */
        /* <DEDUP_REMOVED lines=10> */
[----:B------:R-:W2:Y:S02]  /*9150*/  @!P1 LDG.E.U8 R194, desc[UR50][R8.64+0x69] ;  /* 0x0000693208c29981 */ /* 0x000ea4000c1e1100 */
[----:B--2---:R-:W-:-:S05]  /*9160*/  @!P1 PRMT R0, R194, 0x8880, RZ ;  /* 0x00008880c2009816 */ /* 0x004fca00000000ff */
[----:B------:R-:W-:-:S04]  /*9170*/  @!P1 IMAD R195, R0, R193, RZ ;  /* 0x000000c100c39224 */ /* 0x000fc800078e02ff */
[----:B------:R-:W-:Y:S01]  /*9180*/  IMAD R31, R31, R192, R195 ;  /* 0x000000c01f1f7224 */ /* 0x000fe200078e02c3 */
[----:B-1----:R-:W-:Y:S06]  /*9190*/  @P1 BRA `(.L_x_65) ;  /* 0x0000003000341947 */ /* 0x002fec0003800000 */
[----:B------:R-:W-:Y:S02]  /*91a0*/  IMAD.U32 R5, RZ, RZ, UR41 ;  /* 0x00000029ff057e24 */ /* 0x000fe4000f8e00ff */
[----:B------:R-:W-:-:S03]  /*91b0*/  IMAD.U32 R3, RZ, RZ, UR40 ;  /* 0x00000028ff037e24 */ /* 0x000fc6000f8e00ff */
[----:B------:R-:W-:-:S04]  /*91c0*/  IADD3 R4, P0, P1, R5, UR43, R6 ;  /* 0x0000002b05047c10 */ /* 0x000fc8000f91e006 */
[----:B------:R-:W-:-:S05]  /*91d0*/  IADD3.X R5, R3, UR42, R7, P0, P1 ;  /* 0x0000002a03057c10 */ /* 0x000fca00087e2407 */
[----:B------:R1:W-:Y:S01]  /*91e0*/  STG.E.U8 desc[UR50][R4.64+0x69], R31 ;  /* 0x0000691f04007986 */ /* 0x0003e2000c101132 */
[----:B------:R-:W-:Y:S05]  /*91f0*/  BRA `(.L_x_65) ;  /* 0x00000030001c7947 */ /* 0x000fea0003800000 */
.L_x_36:
[----:B------:R-:W-:Y:S01]  /*9200*/  ULDC.64 UR4, c[0x0][0x5c0] ;  /* 0x0001700000047ab9 */ /* 0x000fe20000000a00 */
[----:B------:R-:W-:Y:S01]  /*9210*/  ISETP.GE.AND P5, PT, R3, 0x109, PT ;  /* 0x000001090300780c */ /* 0x000fe20003fa6270 */
[----:B------:R-:W-:Y:S01]  /*9220*/  IMAD.U32 R9, RZ, RZ, UR10 ;  /* 0x0000000aff097e24 */ /* 0x000fe2000f8e00ff */
[----:B------:R-:W-:Y:S01]  /*9230*/  IADD3 R6, P0, R6, UR4, RZ ;  /* 0x0000000406067c10 */ /* 0x000fe2000ff1e0ff */
[----:B------:R-:W-:Y:S01]  /*9240*/  UIMAD UR4, UR11, 0x78, URZ ;  /* 0x000000780b0478a4 */ /* 0x000fe2000f8e023f */
[----:B------:R-:W-:Y:S01]  /*9250*/  ISETP.LT.OR P6, PT, R0, 0xa, !P5 ;  /* 0x0000000a0000780c */ /* 0x000fe20006fc1670 */
[----:B------:R-:W-:Y:S01]  /*9260*/  IMAD.U32 R225, RZ, RZ, UR41 ;  /* 0x00000029ffe17e24 */ /* 0x000fe2000f8e00ff */
[----:B------:R-:W-:Y:S01]  /*9270*/  IADD3.X R7, R200, UR5, RZ, P0, !PT ;  /* 0x00000005c8077c10 */ /* 0x000fe200087fe4ff */
[----:B------:R-:W-:Y:S01]  /*9280*/  IMAD.U32 R11, RZ, RZ, UR10 ;  /* 0x0000000aff0b7e24 */ /* 0x000fe2000f8e00ff */
[----:B------:R-:W-:Y:S01]  /*9290*/  IADD3 R4, P0, R6, UR41, RZ ;  /* 0x0000002906047c10 */ /* 0x000fe2000ff1e0ff */
[----:B------:R-:W-:Y:S01]  /*92a0*/  IMAD.U32 R13, RZ, RZ, UR40 ;  /* 0x00000028ff0d7e24 */ /* 0x000fe2000f8e00ff */
[C---:B------:R-:W-:Y:S01]  /*92b0*/  ISETP.LT.OR P4, PT, R0.reuse, 0x12, !P5 ;  /* 0x000000120000780c */ /* 0x040fe20006f81670 */
[----:B------:R-:W-:Y:S01]  /*92c0*/  IMAD.U32 R223, RZ, RZ, UR41 ;  /* 0x00000029ffdf7e24 */ /* 0x000fe2000f8e00ff */
[----:B------:R-:W-:Y:S01]  /*92d0*/  IADD3.X R5, R7, UR40, RZ, P0, !PT ;  /* 0x0000002807057c10 */ /* 0x000fe200087fe4ff */
[----:B------:R-:W-:Y:S01]  /*92e0*/  IMAD.U32 R15, RZ, RZ, UR40 ;  /* 0x00000028ff0f7e24 */ /* 0x000fe2000f8e00ff */
[----:B------:R-:W-:Y:S01]  /*92f0*/  ISETP.LT.OR P3, PT, R0, 0x19, !P5 ;  /* 0x000000190000780c */ /* 0x000fe20006f61670 */
[----:B------:R-:W-:Y:S01]  /*9300*/  IMAD.U32 R21, RZ, RZ, UR40 ;  /* 0x00000028ff157e24 */ /* 0x000fe2000f8e00ff */
[----:B------:R-:W-:Y:S01]  /*9310*/  LOP3.LUT R22, R22, 0xfffffff7, RZ, 0xc0, !PT ;  /* 0xfffffff716167812 */ /* 0x000fe200078ec0ff */
[----:B------:R-:W-:Y:S01]  /*9320*/  IMAD.WIDE.U32 R8, R9, 0x78, R4 ;  /* 0x0000007809087825 */ /* 0x000fe200078e0004 */
[----:B------:R-:W-:Y:S01]  /*9330*/  ISETP.LT.OR P2, PT, R0, 0x1a, !P5 ;  /* 0x0000001a0000780c */ /* 0x000fe20006f41670 */
[----:B------:R-:W-:Y:S01]  /*9340*/  STL.64 [R1], R16 ;  /* 0x0000001001007387 */ /* 0x000fe20000100a00 */
[----:B------:R-:W-:Y:S01]  /*9350*/  LOP3.LUT R23, R23, 0xffffffdf, RZ, 0xc0, !PT ;  /* 0xffffffdf17177812 */ /* 0x000fe200078ec0ff */
[----:B------:R-:W-:Y:S01]  /*9360*/  VIADD R227, R9, UR4 ;  /* 0x0000000409e37c36 */ /* 0x000fe20008000000 */
[----:B------:R-:W-:Y:S01]  /*9370*/  @!P6 IADD3 R224, P0, P1, R225, UR39, R8 ;  /* 0x00000027e1e0ec10 */ /* 0x000fe2000f91e008 */
[----:B------:R-:W-:Y:S01]  /*9380*/  IMAD.WIDE.U32 R10, R11, 0x78, R4 ;  /* 0x000000780b0a7825 */ /* 0x000fe200078e0004 */
[----:B------:R-:W-:-:S02]  /*9390*/  @P4 LOP3.LUT R22, R22, 0x8, RZ, 0xfc, !PT ;  /* 0x0000000816164812 */ /* 0x000fc400078efcff */
[----:B------:R-:W-:Y:S01]  /*93a0*/  @!P6 IADD3.X R225, R13, UR38, R227, P0, P1 ;  /* 0x000000260de1ec10 */ /* 0x000fe200087e24e3 */
[----:B------:R-:W-:Y:S01]  /*93b0*/  VIADD R11, R11, UR4 ;  /* 0x000000040b0b7c36 */ /* 0x000fe20008000000 */
[--C-:B------:R-:W-:Y:S01]  /*93c0*/  @!P4 IADD3 R222, P0, P1, R223, UR39, R10.reuse ;  /* 0x00000027dfdecc10 */ /* 0x100fe2000f91e00a */
[----:B------:R-:W-:Y:S01]  /*93d0*/  IMAD.U32 R13, RZ, RZ, UR41 ;  /* 0x00000029ff0d7e24 */ /* 0x000fe2000f8e00ff */
[----:B------:R-:W-:Y:S01]  /*93e0*/  LOP3.LUT R22, R22, 0xffffffef, RZ, 0xc0, !PT ;  /* 0xffffffef16167812 */ /* 0x000fe200078ec0ff */
[----:B------:R-:W-:Y:S01]  /*93f0*/  IMAD.U32 R195, RZ, RZ, UR40 ;  /* 0x00000028ffc37e24 */ /* 0x000fe2000f8e00ff */
[--C-:B------:R-:W-:Y:S01]  /*9400*/  @!P4 IADD3.X R223, R15, UR38, R11.reuse, P0, P1 ;  /* 0x000000260fdfcc10 */ /* 0x100fe200087e240b */
[----:B------:R-:W-:Y:S01]  /*9410*/  IMAD.U32 R15, RZ, RZ, UR41 ;  /* 0x00000029ff0f7e24 */ /* 0x000fe2000f8e00ff */
[--C-:B------:R-:W-:Y:S01]  /*9420*/  @!P3 IADD3 R12, P0, P1, R13, UR39, R10.reuse ;  /* 0x000000270d0cbc10 */ /* 0x100fe2000f91e00a */
[----:B------:R-:W-:Y:S01]  /*9430*/  IMAD.U32 R197, RZ, RZ, UR41 ;  /* 0x00000029ffc57e24 */ /* 0x000fe2000f8e00ff */
[----:B------:R-:W-:Y:S01]  /*9440*/  @P3 LOP3.LUT R22, R22, 0x10, RZ, 0xfc, !PT ;  /* 0x0000001016163812 */ /* 0x000fe200078efcff */
[----:B------:R-:W-:Y:S01]  /*9450*/  IMAD.U32 R199, RZ, RZ, UR41 ;  /* 0x00000029ffc77e24 */ /* 0x000fe2000f8e00ff */
[--C-:B------:R-:W-:Y:S01]  /*9460*/  @!P3 IADD3.X R13, R21, UR38, R11.reuse, P0, P1 ;  /* 0x00000026150dbc10 */ /* 0x100fe200087e240b */
[----:B------:R-:W-:Y:S01]  /*9470*/  IMAD.U32 R21, RZ, RZ, UR41 ;  /* 0x00000029ff157e24 */ /* 0x000fe2000f8e00ff */
[----:B------:R-:W-:Y:S01]  /*9480*/  LOP3.LUT R22, R22, 0xfffffffb, RZ, 0xc0, !PT ;  /* 0xfffffffb16167812 */ /* 0x000fe200078ec0ff */
[----:B------:R-:W-:Y:S01]  /*9490*/  IMAD.U32 R201, RZ, RZ, UR41 ;  /* 0x00000029ffc97e24 */ /* 0x000fe2000f8e00ff */
[----:B------:R-:W-:Y:S01]  /*94a0*/  @!P2 IADD3 R14, P0, P1, R15, UR39, R10 ;  /* 0x000000270f0eac10 */ /* 0x000fe2000f91e00a */
[----:B------:R-:W-:Y:S01]  /*94b0*/  IMAD.U32 R203, RZ, RZ, UR41 ;  /* 0x00000029ffcb7e24 */ /* 0x000fe2000f8e00ff */
[----:B------:R-:W-:Y:S01]  /*94c0*/  @P2 LOP3.LUT R22, R22, 0x4, RZ, 0xfc, !PT ;  /* 0x0000000416162812 */ /* 0x000fe200078efcff */
[----:B------:R-:W-:Y:S01]  /*94d0*/  IMAD.U32 R205, RZ, RZ, UR41 ;  /* 0x00000029ffcd7e24 */ /* 0x000fe2000f8e00ff */
[----:B------:R-:W-:Y:S01]  /*94e0*/  @!P2 IADD3.X R15, R195, UR38, R11, P0, P1 ;  /* 0x00000026c30fac10 */ /* 0x000fe200087e240b */
[----:B------:R-:W-:Y:S01]  /*94f0*/  IMAD.U32 R207, RZ, RZ, UR41 ;  /* 0x00000029ffcf7e24 */ /* 0x000fe2000f8e00ff */
[----:B------:R-:W-:Y:S01]  /*9500*/  ISETP.LT.OR P2, PT, R0, 0x21, !P5 ;  /* 0x000000210000780c */ /* 0x000fe20006f41670 */
[----:B------:R-:W-:Y:S01]  /*9510*/  IMAD.U32 R209, RZ, RZ, UR41 ;  /* 0x00000029ffd17e24 */ /* 0x000fe2000f8e00ff */
[----:B------:R-:W-:Y:S01]  /*9520*/  LOP3.LUT R22, R22, 0xfffffdff, RZ, 0xc0, !PT ;  /* 0xfffffdff16167812 */ /* 0x000fe200078ec0ff */
[----:B------:R-:W-:Y:S01]  /*9530*/  IMAD.U32 R211, RZ, RZ, UR41 ;  /* 0x00000029ffd37e24 */ /* 0x000fe2000f8e00ff */
[C---:B------:R-:W-:Y:S01]  /*9540*/  ISETP.GE.AND P4, PT, R3.reuse, 0x1, PT ;  /* 0x000000010300780c */ /* 0x040fe20003f86270 */
[----:B------:R-:W-:Y:S01]  /*9550*/  IMAD.U32 R213, RZ, RZ, UR41 ;  /* 0x00000029ffd57e24 */ /* 0x000fe2000f8e00ff */
[----:B------:R-:W-:Y:S01]  /*9560*/  ISETP.GE.AND P3, PT, R3, 0x9, PT ;  /* 0x000000090300780c */ /* 0x000fe20003f66270 */
[----:B------:R-:W-:-:S02]  /*9570*/  IMAD.U32 R215, RZ, RZ, UR41 ;  /* 0x00000029ffd77e24 */ /* 0x000fc4000f8e00ff */
[----:B------:R-:W-:Y:S02]  /*9580*/  IMAD.U32 R217, RZ, RZ, UR41 ;  /* 0x00000029ffd97e24 */ /* 0x000fe4000f8e00ff */
[----:B------:R-:W-:Y:S02]  /*9590*/  IMAD.U32 R219, RZ, RZ, UR41 ;  /* 0x00000029ffdb7e24 */ /* 0x000fe4000f8e00ff */
[----:B------:R-:W-:Y:S01]  /*95a0*/  @!P2 IADD3 R20, P0, P1, R21, UR39, R10 ;  /* 0x000000271514ac10 */ /* 0x000fe2000f91e00a */
[----:B------:R-:W-:Y:S01]  /*95b0*/  IMAD.U32 R221, RZ, RZ, UR41 ;  /* 0x00000029ffdd7e24 */ /* 0x000fe2000f8e00ff */
[----:B------:R-:W-:Y:S01]  /*95c0*/  @P2 LOP3.LUT R22, R22, 0x200, RZ, 0xfc, !PT ;  /* 0x0000020016162812 */ /* 0x000fe200078efcff */
[----:B------:R-:W-:Y:S01]  /*95d0*/  IMAD.U32 R229, RZ, RZ, UR40 ;  /* 0x00000028ffe57e24 */ /* 0x000fe2000f8e00ff */
[----:B------:R-:W-:Y:S02]  /*95e0*/  @!P2 IADD3.X R21, R195, UR38, R11, P0, P1 ;  /* 0x00000026c315ac10 */ /* 0x000fe400087e240b */
[----:B------:R-:W-:-:S02]  /*95f0*/  ISETP.LT.OR P2, PT, R0, 0x22, !P5 ;  /* 0x000000220000780c */ /* 0x000fc40006f41670 */
[----:B------:R-:W-:Y:S02]  /*9600*/  LOP3.LUT R22, R22, 0xfffffeff, RZ, 0xc0, !PT ;  /* 0xfffffeff16167812 */ /* 0x000fe400078ec0ff */
[----:B------:R-:W-:-:S09]  /*9610*/  @P4 LOP3.LUT R23, R23, 0x20, RZ, 0xfc, !PT ;  /* 0x0000002017174812 */ /* 0x000fd200078efcff */
        /* <DEDUP_REMOVED lines=63> */
[C---:B------:R-:W-:Y:S02]  /*9a10*/  ISETP.LT.OR P0, PT, R0.reuse, 0x1, !P4 ;  /* 0x000000010000780c */ /* 0x040fe40006701670 */
[----:B------:R-:W-:Y:S02]  /*9a20*/  ISETP.LT.OR P2, PT, R0, 0x59, !P5 ;  /* 0x000000590000780c */ /* 0x000fe40006f41670 */
[----:B------:R-:W-:-:S09]  /*9a30*/  LOP3.LUT R22, R22, 0xffdfffff, RZ, 0xc0, !PT ;  /* 0xffdfffff16167812 */ /* 0x000fd200078ec0ff */
[----:B------:R-:W-:Y:S02]  /*9a40*/  @!P0 IMAD R195, R184, R192, RZ ;  /* 0x000000c0b8c38224 */ /* 0x000fe400078e02ff */
[----:B------:R-:W-:-:S03]  /*9a50*/  @P2 LOP3.LUT R22, R22, 0x200000, RZ, 0xfc, !PT ;  /* 0x0020000016162812 */ /* 0x000fc600078efcff */
[----:B------:R0:W-:Y:S01]  /*9a60*/  @!P0 STG.E.U8 desc[UR50][R6.64], R195 ;  /* 0x000000c306008986 */ /* 0x0001e2000c101132 */
[----:B------:R-:W-:Y:S02]  /*9a70*/  ISETP.LT.OR P0, PT, R0, 0x2, !P4 ;  /* 0x000000020000780c */ /* 0x000fe40006701670 */
[----:B------:R-:W-:Y:S01]  /*9a80*/  LOP3.LUT R22, R22, 0xfff7ffff, RZ, 0xc0, !PT ;  /* 0xfff7ffff16167812 */ /* 0x000fe200078ec0ff */
[----:B0-----:R-:W-:-:S10]  /*9a90*/  IMAD.U32 R195, RZ, RZ, UR40 ;  /* 0x00000028ffc37e24 */ /* 0x001fd4000f8e00ff */
[----:B------:R-:W-:Y:S02]  /*9aa0*/  @!P0 IMAD R184, R185, R192, RZ ;  /* 0x000000c0b9b88224 */ /* 0x000fe400078e02ff */
[----:B------:R-:W-:-:S03]  /*9ab0*/  IMAD.U32 R185, RZ, RZ, UR41 ;  /* 0x00000029ffb97e24 */ /* 0x000fc6000f8e00ff */
[----:B------:R-:W-:Y:S02]  /*9ac0*/  @!P0 STG.E.U8 desc[UR50][R6.64+0x1], R184 ;  /* 0x000001b806008986 */ /* 0x000fe4000c101132 */
[----:B------:R-:W-:-:S04]  /*9ad0*/  @!P2 IADD3 R228, P0, P1, R185, UR39, R10 ;  /* 0x00000027b9e4ac10 */ /* 0x000fc8000f91e00a */
[----:B------:R-:W-:Y:S02]  /*9ae0*/  @!P2 IADD3.X R229, R229, UR38, R11, P0, P1 ;  /* 0x00000026e5e5ac10 */ /* 0x000fe400087e240b */
[C---:B------:R-:W-:Y:S02]  /*9af0*/  ISETP.LT.OR P0, PT, R0.reuse, 0x1, !P3 ;  /* 0x000000010000780c */ /* 0x040fe40005f01670 */
[----:B------:R-:W-:-:S11]  /*9b00*/  ISETP.LT.OR P2, PT, R0, 0x5a, !P5 ;  /* 0x0000005a0000780c */ /* 0x000fd60006f41670 */
        /* <DEDUP_REMOVED lines=17> */
[----:B------:R-:W-:Y:S02]  /*9c20*/  LOP3.LUT R22, R22, 0xffefffff, RZ, 0xc0, !PT ;  /* 0xffefffff16167812 */ /* 0x000fe400078ec0ff */
[----:B------:R-:W-:Y:S01]  /*9c30*/  ISETP.LT.OR P4, PT, R0, 0x69, !P5 ;  /* 0x000000690000780c */ /* 0x000fe20006f81670 */
[----:B0-----:R-:W-:-:S08]  /*9c40*/  IMAD.U32 R187, RZ, RZ, UR40 ;  /* 0x00000028ffbb7e24 */ /* 0x001fd0000f8e00ff */
[----:B------:R-:W-:Y:S02]  /*9c50*/  @!P0 IMAD R195, R189, R192, RZ ;  /* 0x000000c0bdc38224 */ /* 0x000fe400078e02ff */
[----:B------:R-:W-:-:S03]  /*9c60*/  IMAD.U32 R189, RZ, RZ, UR40 ;  /* 0x00000028ffbd7e24 */ /* 0x000fc6000f8e00ff */
[----:B------:R0:W-:Y:S01]  /*9c70*/  @!P0 STG.E.U8 desc[UR50][R6.64+0x9], R195 ;  /* 0x000009c306008986 */ /* 0x0001e2000c101132 */
[----:B------:R-:W-:-:S04]  /*9c80*/  @!P2 IADD3 R188, P0, P1, R185, UR39, R10 ;  /* 0x00000027b9bcac10 */ /* 0x000fc8000f91e00a */
[----:B------:R-:W-:Y:S02]  /*9c90*/  @!P2 IADD3.X R189, R189, UR38, R11, P0, P1 ;  /* 0x00000026bdbdac10 */ /* 0x000fe400087e240b */
[C---:B------:R-:W-:Y:S02]  /*9ca0*/  ISETP.LT.OR P0, PT, R0.reuse, 0x9, !P3 ;  /* 0x000000090000780c */ /* 0x040fe40005f01670 */
[----:B------:R-:W-:Y:S01]  /*9cb0*/  ISETP.LT.OR P2, PT, R0, 0x62, !P5 ;  /* 0x000000620000780c */ /* 0x000fe20006f41670 */
[----:B0-----:R-:W-:-:S10]  /*9cc0*/  IMAD.U32 R195, RZ, RZ, UR41 ;  /* 0x00000029ffc37e24 */ /* 0x001fd4000f8e00ff */
[----:B------:R-:W-:Y:S02]  /*9cd0*/  @!P0 IMAD R185, R190, R192, RZ ;  /* 0x000000c0beb98224 */ /* 0x000fe400078e02ff */
[----:B------:R-:W-:-:S03]  /*9ce0*/  @P2 LOP3.LUT R22, R22, 0x100000, RZ, 0xfc, !PT ;  /* 0x0010000016162812 */ /* 0x000fc600078efcff */
[----:B------:R-:W-:Y:S01]  /*9cf0*/  @!P0 STG.E.U8 desc[UR50][R4.64+0x8], R185 ;  /* 0x000008b904008986 */ /* 0x000fe2000c101132 */
[----:B------:R-:W-:Y:S02]  /*9d00*/  ISETP.LT.OR P0, PT, R0, 0xa, !P3 ;  /* 0x0000000a0000780c */ /* 0x000fe40005f01670 */
[----:B------:R-:W-:-:S04]  /*9d10*/  LOP3.LUT R22, R22, 0xfffbffff, RZ, 0xc0, !PT ;  /* 0xfffbffff16167812 */ /* 0x000fc800078ec0ff */
[----:B------:R-:W-:-:S04]  /*9d20*/  @P4 LOP3.LUT R22, R22, 0x40000, RZ, 0xfc, !PT ;  /* 0x0004000016164812 */ /* 0x000fc800078efcff */
[----:B------:R-:W-:-:S03]  /*9d30*/  LOP3.LUT R22, R22, 0xffffffdf, RZ, 0xc0, !PT ;  /* 0xffffffdf16167812 */ /* 0x000fc600078ec0ff */
[----:B------:R-:W-:-:S05]  /*9d40*/  @!P0 IMAD R191, R191, R192, RZ ;  /* 0x000000c0bfbf8224 */ /* 0x000fca00078e02ff */
[----:B------:R0:W-:Y:S01]  /*9d50*/  @!P0 STG.E.U8 desc[UR50][R4.64+0x9], R191 ;  /* 0x000009bf04008986 */ /* 0x0001e2000c101132 */
[----:B------:R-:W-:-:S04]  /*9d60*/  @!P2 IADD3 R186, P0, P1, R195, UR39, R10 ;  /* 0x00000027c3baac10 */ /* 0x000fc8000f91e00a */
[----:B------:R-:W-:Y:S02]  /*9d70*/  @!P2 IADD3.X R187, R187, UR38, R11, P0, P1 ;  /* 0x00000026bbbbac10 */ /* 0x000fe400087e240b */
[----:B------:R-:W-:-:S04]  /*9d80*/  ISETP.GE.AND P2, PT, R3, 0x81, PT ;  /* 0x000000810300780c */ /* 0x000fc80003f46270 */
[----:B------:R-:W-:Y:S01]  /*9d90*/  ISETP.LT.OR P0, PT, R0, 0x1, !P2 ;  /* 0x000000010000780c */ /* 0x000fe20005701670 */
[----:B0-----:R-:W-:-:S12]  /*9da0*/  IMAD.U32 R191, RZ, RZ, UR41 ;  /* 0x00000029ffbf7e24 */ /* 0x001fd8000f8e00ff */
[----:B------:R-:W-:Y:S02]  /*9db0*/  @!P0 IMAD R185, R176, R192, RZ ;  /* 0x000000c0b0b98224 */ /* 0x000fe400078e02ff */
[----:B------:R-:W-:-:S05]  /*9dc0*/  @!P0 IMAD.MOV.U32 R226, RZ, RZ, R8 ;  /* 0x000000ffffe28224 */ /* 0x000fca00078e0008 */
[----:B------:R0:W-:Y:S01]  /*9dd0*/  @!P0 STG.E.U8 desc[UR50][R226.64], R185 ;  /* 0x000000b9e2008986 */ /* 0x0001e2000c101132 */
[----:B------:R-:W-:-:S13]  /*9de0*/  ISETP.LT.OR P0, PT, R0, 0x2, !P2 ;  /* 0x000000020000780c */ /* 0x000fda0005701670 */
[----:B------:R-:W-:Y:S02]  /*9df0*/  @!P0 IMAD R195, R177, R192, RZ ;  /* 0x000000c0b1c38224 */ /* 0x000fe400078e02ff */
[----:B------:R-:W-:Y:S02]  /*9e00*/  @!P0 IMAD.MOV.U32 R184, RZ, RZ, R8 ;  /* 0x000000ffffb88224 */ /* 0x000fe400078e0008 */
[----:B0-----:R-:W-:Y:S02]  /*9e10*/  @!P0 IMAD.MOV.U32 R185, RZ, RZ, R227 ;  /* 0x000000ffffb98224 */ /* 0x001fe400078e00e3 */
[----:B------:R-:W-:-:S03]  /*9e20*/  IMAD.U32 R177, RZ, RZ, UR40 ;  /* 0x00000028ffb17e24 */ /* 0x000fc6000f8e00ff */
[----:B------:R0:W-:Y:S01]  /*9e30*/  @!P0 STG.E.U8 desc[UR50][R184.64+0x1], R195 ;  /* 0x000001c3b8008986 */ /* 0x0001e2000c101132 */
[----:B------:R-:W-:-:S04]  /*9e40*/  @!P4 IADD3 R176, P0, P1, R191, UR39, R10 ;  /* 0x00000027bfb0cc10 */ /* 0x000fc8000f91e00a */
[----:B------:R-:W-:Y:S02]  /*9e50*/  @!P4 IADD3.X R177, R177, UR38, R11, P0, P1 ;  /* 0x00000026b1b1cc10 */ /* 0x000fe400087e240b */
[----:B------:R-:W-:Y:S02]  /*9e60*/  ISETP.GE.AND P0, PT, R3, 0x89, PT ;  /* 0x000000890300780c */ /* 0x000fe40003f06270 */
[C---:B------:R-:W-:Y:S02]  /*9e70*/  ISETP.LT.OR P4, PT, R0.reuse, 0x6a, !P5 ;  /* 0x0000006a0000780c */ /* 0x040fe40006f81670 */
[----:B------:R-:W-:Y:S01]  /*9e80*/  ISETP.LT.OR P1, PT, R0, 0x1, !P0 ;  /* 0x000000010000780c */ /* 0x000fe20004721670 */
[----:B0-----:R-:W-:-:S10]  /*9e90*/  IMAD.U32 R185, RZ, RZ, UR40 ;  /* 0x00000028ffb97e24 */ /* 0x001fd4000f8e00ff */
[----:B------:R-:W-:Y:S02]  /*9ea0*/  @P4 LOP3.LUT R22, R22, 0x20, RZ, 0xfc, !PT ;  /* 0x0000002016164812 */ /* 0x000fe400078efcff */
[----:B------:R-:W-:Y:S01]  /*9eb0*/  @!P1 IADD3 R190, P6, R8, UR41, RZ ;  /* 0x0000002908be9c10 */ /* 0x000fe2000ffde0ff */
[----:B------:R-:W-:-:S03]  /*9ec0*/  @!P1 IMAD R178, R178, R192, RZ ;  /* 0x000000c0b2b29224 */ /* 0x000fc600078e02ff */
[----:B------:R-:W-:-:S05]  /*9ed0*/  @!P1 IADD3.X R191, R227, UR40, RZ, P6, !PT ;  /* 0x00000028e3bf9c10 */ /* 0x000fca000b7fe4ff */
[----:B------:R0:W-:Y:S01]  /*9ee0*/  @!P1 STG.E.U8 desc[UR50][R190.64], R178 ;  /* 0x000000b2be009986 */ /* 0x0001e2000c101132 */
[----:B------:R-:W-:-:S13]  /*9ef0*/  ISETP.LT.OR P1, PT, R0, 0x2, !P0 ;  /* 0x000000020000780c */ /* 0x000fda0004721670 */
[----:B------:R-:W-:Y:S01]  /*9f00*/  @!P1 IADD3 R184, P6, R8, UR41, RZ ;  /* 0x0000002908b89c10 */ /* 0x000fe2000ffde0ff */
[----:B------:R-:W-:Y:S02]  /*9f10*/  @!P1 IMAD R195, R179, R192, RZ ;  /* 0x000000c0b3c39224 */ /* 0x000fe400078e02ff */
[----:B------:R-:W-:Y:S01]  /*9f20*/  IMAD.U32 R179, RZ, RZ, UR41 ;  /* 0x00000029ffb37e24 */ /* 0x000fe2000f8e00ff */
[----:B------:R-:W-:Y:S01]  /*9f30*/  @!P1 IADD3.X R185, R185, UR4, R9, P6, !PT ;  /* 0x00000004b9b99c10 */ /* 0x000fe2000b7fe409 */
[----:B------:R-:W-:-:S04]  /*9f40*/  IMAD.U32 R9, RZ, RZ, UR40 ;  /* 0x00000028ff097e24 */ /* 0x000fc8000f8e00ff */
[----:B------:R-:W-:Y:S01]  /*9f50*/  @!P1 STG.E.U8 desc[UR50][R184.64+0x1], R195 ;  /* 0x000001c3b8009986 */ /* 0x000fe2000c101132 */
[----:B0-----:R-:W-:-:S04]  /*9f60*/  @!P4 IADD3 R178, P1, P6, R179, UR39, R10 ;  /* 0x00000027b3b2cc10 */ /* 0x001fc8000fe3e00a */
[----:B------:R-:W-:Y:S02]  /*9f70*/  @!P4 IADD3.X R179, R9, UR38, R11, P1, P6 ;  /* 0x0000002609b3cc10 */ /* 0x000fe40008fec40b */
[----:B------:R-:W-:-:S13]  /*9f80*/  ISETP.LT.OR P1, PT, R0, 0x9, !P2 ;  /* 0x000000090000780c */ /* 0x000fda0005721670 */
[----:B------:R-:W-:Y:S02]  /*9f90*/  @!P1 IMAD R180, R180, R192, RZ ;  /* 0x000000c0b4b49224 */ /* 0x000fe400078e02ff */
[----:B------:R-:W-:-:S05]  /*9fa0*/  @!P1 IMAD.MOV.U32 R9, RZ, RZ, R227 ;  /* 0x000000ffff099224 */ /* 0x000fca00078e00e3 */
[----:B------:R0:W-:Y:S01]  /*9fb0*/  @!P1 STG.E.U8 desc[UR50][R8.64+0x8], R180 ;  /* 0x000008b408009986 */ /* 0x0001e2000c101132 */
[----:B------:R-:W-:-:S13]  /*9fc0*/  ISETP.LT.OR P1, PT, R0, 0xa, !P2 ;  /* 0x0000000a0000780c */ /* 0x000fda0005721670 */
[----:B------:R-:W-:Y:S02]  /*9fd0*/  @!P1 IMAD R191, R181, R192, RZ ;  /* 0x000000c0b5bf9224 */ /* 0x000fe400078e02ff */
[----:B0-----:R-:W-:-:S05]  /*9fe0*/  @!P1 IMAD.MOV.U32 R9, RZ, RZ, R227 ;  /* 0x000000ffff099224 */ /* 0x001fca00078e00e3 */
[----:B------:R0:W-:Y:S01]  /*9ff0*/  @!P1 STG.E.U8 desc[UR50][R8.64+0x9], R191 ;  /* 0x000009bf08009986 */ /* 0x0001e2000c101132 */
[----:B------:R-:W-:-:S13]  /*a000*/  ISETP.LT.OR P1, PT, R0, 0x9, !P0 ;  /* 0x000000090000780c */ /* 0x000fda0004721670 */
[----:B------:R-:W-:Y:S01]  /*a010*/  @!P1 IADD3 R184, P6, R8, UR41, RZ ;  /* 0x0000002908b89c10 */ /* 0x000fe2000ffde0ff */
[----:B------:R-:W-:-:S03]  /*a020*/  @!P1 IMAD R195, R182, R192, RZ ;  /* 0x000000c0b6c39224 */ /* 0x000fc600078e02ff */
[----:B------:R-:W-:-:S05]  /*a030*/  @!P1 IADD3.X R185, R227, UR40, RZ, P6, !PT ;  /* 0x00000028e3b99c10 */ /* 0x000fca000b7fe4ff */
[----:B------:R1:W-:Y:S01]  /*a040*/  @!P1 STG.E.U8 desc[UR50][R184.64+0x8], R195 ;  /* 0x000008c3b8009986 */ /* 0x0003e2000c101132 */
[----:B------:R-:W-:-:S13]  /*a050*/  ISETP.LT.OR P1, PT, R0, 0xa, !P0 ;  /* 0x0000000a0000780c */ /* 0x000fda0004721670 */
[----:B------:R-:W-:Y:S01]  /*a060*/  @!P1 IADD3 R180, P6, R8, UR41, RZ ;  /* 0x0000002908b49c10 */ /* 0x000fe2000ffde0ff */
[----:B------:R-:W-:-:S03]  /*a070*/  @!P1 IMAD R183, R183, R192, RZ ;  /* 0x000000c0b7b79224 */ /* 0x000fc600078e02ff */
[----:B------:R-:W-:-:S05]  /*a080*/  @!P1 IADD3.X R181, R227, UR40, RZ, P6, !PT ;  /* 0x00000028e3b59c10 */ /* 0x000fca000b7fe4ff */
[----:B------:R2:W-:Y:S01]  /*a090*/  @!P1 STG.E.U8 desc[UR50][R180.64+0x9], R183 ;  /* 0x000009b7b4009986 */ /* 0x0005e2000c101132 */
[----:B0-----:R-:W-:-:S04]  /*a0a0*/  IADD3 R8, P1, R8, UR39, RZ ;  /* 0x0000002708087c10 */ /* 0x001fc8000ff3e0ff */
[----:B------:R-:W-:Y:S02]  /*a0b0*/  IADD3.X R9, R227, UR38, RZ, P1, !PT ;  /* 0x00000026e3097c10 */ /* 0x000fe40008ffe4ff */
[----:B------:R-:W-:-:S04]  /*a0c0*/  ISETP.GE.AND P1, PT, R3, 0x101, PT ;  /* 0x000001010300780c */ /* 0x000fc80003f26270 */
[----:B------:R-:W-:-:S13]  /*a0d0*/  ISETP.LT.OR P6, PT, R0, 0x1, !P1 ;  /* 0x000000010000780c */ /* 0x000fda0004fc1670 */
[----:B------:R-:W-:-:S05]  /*a0e0*/  @!P6 IMAD R3, R168, R192, RZ ;  /* 0x000000c0a803e224 */ /* 0x000fca00078e02ff */
[----:B------:R0:W-:Y:S01]  /*a0f0*/  @!P6 STG.E.U8 desc[UR50][R8.64], R3 ;  /* 0x000000030800e986 */ /* 0x0001e2000c101132 */
[----:B------:R-:W-:-:S13]  /*a100*/  ISETP.LT.OR P6, PT, R0, 0x2, !P1 ;  /* 0x000000020000780c */ /* 0x000fda0004fc1670 */
[----:B-1----:R-:W-:-:S05]  /*a110*/  @!P6 IMAD R185, R169, R192, RZ ;  /* 0x000000c0a9b9e224 */ /* 0x002fca00078e02ff */
[----:B------:R-:W-:Y:S01]  /*a120*/  @!P6 STG.E.U8 desc[UR50][R8.64+0x1], R185 ;  /* 0x000001b90800e986 */ /* 0x000fe2000c101132 */
[----:B------:R-:W-:-:S13]  /*a130*/  ISETP.LT.OR P6, PT, R0, 0x1, !P5 ;  /* 0x000000010000780c */ /* 0x000fda0006fc1670 */
[----:B--2---:R-:W-:Y:S01]  /*a140*/  @!P6 IADD3 R180, P4, R8, UR41, RZ ;  /* 0x0000002908b4ec10 */ /* 0x004fe2000ff9e0ff */
[----:B------:R-:W-:-:S03]  /*a150*/  @!P6 IMAD R183, R170, R192, RZ ;  /* 0x000000c0aab7e224 */ /* 0x000fc600078e02ff */
[----:B------:R-:W-:-:S05]  /*a160*/  @!P6 IADD3.X R181, R9, UR40, RZ, P4, !PT ;  /* 0x0000002809b5ec10 */ /* 0x000fca000a7fe4ff */
[----:B------:R-:W-:Y:S01]  /*a170*/  @!P6 STG.E.U8 desc[UR50][R180.64], R183 ;  /* 0x000000b7b400e986 */ /* 0x000fe2000c101132 */
[----:B------:R-:W-:-:S13]  /*a180*/  ISETP.LT.OR P6, PT, R0, 0x2, !P5 ;  /* 0x000000020000780c */ /* 0x000fda0006fc1670 */
[----:B------:R-:W-:Y:S01]  /*a190*/  @!P6 IADD3 R168, P4, R8, UR41, RZ ;  /* 0x0000002908a8ec10 */ /* 0x000fe2000ff9e0ff */
[----:B0-----:R-:W-:-:S03]  /*a1a0*/  @!P6 IMAD R3, R171, R192, RZ ;  /* 0x000000c0ab03e224 */ /* 0x001fc600078e02ff */
[----:B------:R-:W-:-:S05]  /*a1b0*/  @!P6 IADD3.X R169, R9, UR40, RZ, P4, !PT ;  /* 0x0000002809a9ec10 */ /* 0x000fca000a7fe4ff */
[----:B------:R0:W-:Y:S01]  /*a1c0*/  @!P6 STG.E.U8 desc[UR50][R168.64+0x1], R3 ;  /* 0x00000103a800e986 */ /* 0x0001e2000c101132 */
[----:B------:R-:W-:Y:S02]  /*a1d0*/  ISETP.LT.OR P6, PT, R0, 0x9, !P1 ;  /* 0x000000090000780c */ /* 0x000fe40004fc1670 */
[----:B0-----:R-:W-:-:S11]  /*a1e0*/  P2R R3, PR, RZ, 0x2 ;  /* 0x00000002ff037803 */ /* 0x001fd60000000000 */
[----:B------:R-:W-:-:S05]  /*a1f0*/  @!P6 IMAD R185, R172, R192, RZ ;  /* 0x000000c0acb9e224 */ /* 0x000fca00078e02ff */
[----:B------:R-:W-:Y:S01]  /*a200*/  @!P6 STG.E.U8 desc[UR50][R8.64+0x8], R185 ;  /* 0x000008b90800e986 */ /* 0x000fe2000c101132 */
[C---:B------:R-:W-:Y:S02]  /*a210*/  ISETP.LT.OR P6, PT, R0.reuse, 0xa, !P1 ;  /* 0x0000000a0000780c */ /* 0x040fe40004fc1670 */
[----:B------:R-:W-:-:S11]  /*a220*/  ISETP.LT.OR P1, PT, R0, 0xa, !P5 ;  /* 0x0000000a0000780c */ /* 0x000fd60006f21670 */
[-C--:B------:R-:W-:Y:S02]  /*a230*/  @!P6 IMAD R173, R173, R192.reuse, RZ ;  /* 0x000000c0adade224 */ /* 0x080fe400078e02ff */
[----:B------:R-:W-:-:S03]  /*a240*/  @!P1 IMAD R175, R175, R192, RZ ;  /* 0x000000c0afaf9224 */ /* 0x000fc600078e02ff */
[----:B------:R0:W-:Y:S01]  /*a250*/  @!P6 STG.E.U8 desc[UR50][R8.64+0x9], R173 ;  /* 0x000009ad0800e986 */ /* 0x0001e2000c101132 */
[C---:B------:R-:W-:Y:S02]  /*a260*/  ISETP.LT.OR P6, PT, R0.reuse, 0x9, !P5 ;  /* 0x000000090000780c */ /* 0x040fe40006fc1670 */
[----:B------:R-:W-:-:S11]  /*a270*/  ISETP.LT.OR P5, PT, R0, 0x11, !P5 ;  /* 0x000000110000780c */ /* 0x000fd60006fa1670 */
[----:B------:R-:W-:Y:S01]  /*a280*/  @!P6 IADD3 R170, P4, R8, UR41, RZ ;  /* 0x0000002908aaec10 */ /* 0x000fe2000ff9e0ff */
[----:B------:R-:W-:-:S03]  /*a290*/  @!P6 IMAD R169, R174, R192, RZ ;  /* 0x000000c0aea9e224 */ /* 0x000fc600078e02ff */
[----:B------:R-:W-:Y:S02]  /*a2a0*/  @!P6 IADD3.X R171, R9, UR40, RZ, P4, !PT ;  /* 0x0000002809abec10 */ /* 0x000fe4000a7fe4ff */
[----:B------:R-:W-:-:S03]  /*a2b0*/  LOP3.LUT P4, RZ, R23, 0x20, RZ, 0xc0, !PT ;  /* 0x0000002017ff7812 */ /* 0x000fc6000788c0ff */
[----:B------:R1:W-:Y:S01]  /*a2c0*/  @!P6 STG.E.U8 desc[UR50][R170.64+0x8], R169 ;  /* 0x000008a9aa00e986 */ /* 0x0003e2000c101132 */
[----:B------:R-:W-:-:S03]  /*a2d0*/  ISETP.LT.OR P6, PT, R0, 0x11, !P4 ;  /* 0x000000110000780c */ /* 0x000fc600067c1670 */
[----:B------:R-:W-:Y:S10]  /*a2e0*/  @!P1 STG.E.U8 desc[UR50][R224.64+0x9], R175 ;  /* 0x000009afe0009986 */ /* 0x000ff4000c101132 */
[----:B------:R-:W-:-:S05]  /*a2f0*/  @!P6 IMAD R181, R160, R192, RZ ;  /* 0x000000c0a0b5e224 */ /* 0x000fca00078e02ff */
[----:B------:R-:W-:Y:S01]  /*a300*/  @!P6 STG.E.U8 desc[UR50][R6.64+0x10], R181 ;  /* 0x000010b50600e986 */ /* 0x000fe2000c101132 */
[----:B------:R-:W-:-:S13]  /*a310*/  ISETP.LT.OR P6, PT, R0, 0x12, !P4 ;  /* 0x000000120000780c */ /* 0x000fda00067c1670 */
[----:B------:R-:W-:-:S05]  /*a320*/  @!P6 IMAD R161, R161, R192, RZ ;  /* 0x000000c0a1a1e224 */ /* 0x000fca00078e02ff */
[----:B------:R-:W-:Y:S01]  /*a330*/  @!P6 STG.E.U8 desc[UR50][R6.64+0x11], R161 ;  /* 0x000011a10600e986 */ /* 0x000fe2000c101132 */
[----:B------:R-:W-:-:S13]  /*a340*/  ISETP.LT.OR P6, PT, R0, 0x11, !P3 ;  /* 0x000000110000780c */ /* 0x000fda0005fc1670 */
[----:B0-----:R-:W-:-:S05]  /*a350*/  @!P6 IMAD R9, R162, R192, RZ ;  /* 0x000000c0a209e224 */ /* 0x001fca00078e02ff */
[----:B------:R0:W-:Y:S01]  /*a360*/  @!P6 STG.E.U8 desc[UR50][R4.64+0x10], R9 ;  /* 0x000010090400e986 */ /* 0x0001e2000c101132 */
[----:B------:R-:W-:-:S13]  /*a370*/  ISETP.LT.OR P6, PT, R0, 0x12, !P3 ;  /* 0x000000120000780c */ /* 0x000fda0005fc1670 */
[----:B------:R-:W-:-:S05]  /*a380*/  @!P6 IMAD R163, R163, R192, RZ ;  /* 0x000000c0a3a3e224 */ /* 0x000fca00078e02ff */
[----:B------:R2:W-:Y:S01]  /*a390*/  @!P6 STG.E.U8 desc[UR50][R4.64+0x11], R163 ;  /* 0x000011a30400e986 */ /* 0x0005e2000c101132 */
[----:B------:R-:W-:-:S13]  /*a3a0*/  ISETP.LT.OR P6, PT, R0, 0x19, !P4 ;  /* 0x000000190000780c */ /* 0x000fda00067c1670 */
[----:B-1----:R-:W-:-:S05]  /*a3b0*/  @!P6 IMAD R169, R164, R192, RZ ;  /* 0x000000c0a4a9e224 */ /* 0x002fca00078e02ff */
[----:B------:R-:W-:Y:S01]  /*a3c0*/  @!P6 STG.E.U8 desc[UR50][R6.64+0x18], R169 ;  /* 0x000018a90600e986 */ /* 0x000fe2000c101132 */
[----:B------:R-:W-:-:S13]  /*a3d0*/  ISETP.LT.OR P6, PT, R0, 0x1a, !P4 ;  /* 0x0000001a0000780c */ /* 0x000fda00067c1670 */
[----:B------:R-:W-:-:S05]  /*a3e0*/  @!P6 IMAD R165, R165, R192, RZ ;  /* 0x000000c0a5a5e224 */ /* 0x000fca00078e02ff */
[----:B------:R1:W-:Y:S01]  /*a3f0*/  @!P6 STG.E.U8 desc[UR50][R6.64+0x19], R165 ;  /* 0x000019a50600e986 */ /* 0x0003e2000c101132 */
[----:B------:R-:W-:-:S13]  /*a400*/  ISETP.LT.OR P6, PT, R0, 0x19, !P3 ;  /* 0x000000190000780c */ /* 0x000fda0005fc1670 */
[----:B0-----:R-:W-:-:S05]  /*a410*/  @!P6 IMAD R9, R166, R192, RZ ;  /* 0x000000c0a609e224 */ /* 0x001fca00078e02ff */
[----:B------:R0:W-:Y:S01]  /*a420*/  @!P6 STG.E.U8 desc[UR50][R4.64+0x18], R9 ;  /* 0x000018090400e986 */ /* 0x0001e2000c101132 */
[----:B------:R-:W-:-:S13]  /*a430*/  ISETP.LT.OR P6, PT, R0, 0x1a, !P3 ;  /* 0x0000001a0000780c */ /* 0x000fda0005fc1670 */
[----:B------:R-:W-:-:S05]  /*a440*/  @!P6 IMAD R167, R167, R192, RZ ;  /* 0x000000c0a7a7e224 */ /* 0x000fca00078e02ff */
[----:B------:R-:W-:Y:S01]  /*a450*/  @!P6 STG.E.U8 desc[UR50][R4.64+0x19], R167 ;  /* 0x000019a70400e986 */ /* 0x000fe2000c101132 */
[----:B------:R-:W-:-:S13]  /*a460*/  ISETP.LT.OR P6, PT, R0, 0x11, !P2 ;  /* 0x000000110000780c */ /* 0x000fda00057c1670 */
[----:B------:R-:W-:-:S05]  /*a470*/  @!P6 IMAD R161, R152, R192, RZ ;  /* 0x000000c098a1e224 */ /* 0x000fca00078e02ff */
[----:B------:R3:W-:Y:S01]  /*a480*/  @!P6 STG.E.U8 desc[UR50][R10.64+0x10], R161 ;  /* 0x000010a10a00e986 */ /* 0x0007e2000c101132 */
[----:B------:R-:W-:-:S13]  /*a490*/  ISETP.LT.OR P6, PT, R0, 0x12, !P2 ;  /* 0x000000120000780c */ /* 0x000fda00057c1670 */
[----:B--2---:R-:W-:-:S05]  /*a4a0*/  @!P6 IMAD R163, R153, R192, RZ ;  /* 0x000000c099a3e224 */ /* 0x004fca00078e02ff */
[----:B------:R2:W-:Y:S01]  /*a4b0*/  @!P6 STG.E.U8 desc[UR50][R10.64+0x11], R163 ;  /* 0x000011a30a00e986 */ /* 0x0005e2000c101132 */
[----:B------:R-:W-:-:S13]  /*a4c0*/  ISETP.LT.OR P6, PT, R0, 0x11, !P0 ;  /* 0x000000110000780c */ /* 0x000fda00047c1670 */
[----:B------:R-:W-:Y:S01]  /*a4d0*/  @!P6 IADD3 R8, P1, R10, UR41, RZ ;  /* 0x000000290a08ec10 */ /* 0x000fe2000ff3e0ff */
[----:B-1----:R-:W-:-:S03]  /*a4e0*/  @!P6 IMAD R165, R154, R192, RZ ;  /* 0x000000c09aa5e224 */ /* 0x002fc600078e02ff */
[----:B0-----:R-:W-:-:S05]  /*a4f0*/  @!P6 IADD3.X R9, R11, UR40, RZ, P1, !PT ;  /* 0x000000280b09ec10 */ /* 0x001fca0008ffe4ff */
[----:B------:R0:W-:Y:S01]  /*a500*/  @!P6 STG.E.U8 desc[UR50][R8.64+0x10], R165 ;  /* 0x000010a50800e986 */ /* 0x0001e2000c101132 */
[----:B------:R-:W-:-:S13]  /*a510*/  ISETP.LT.OR P6, PT, R0, 0x12, !P0 ;  /* 0x000000120000780c */ /* 0x000fda00047c1670 */
[----:B------:R-:W-:Y:S01]  /*a520*/  @!P6 IADD3 R152, P1, R10, UR41, RZ ;  /* 0x000000290a98ec10 */ /* 0x000fe2000ff3e0ff */
[----:B---3--:R-:W-:-:S03]  /*a530*/  @!P6 IMAD R161, R155, R192, RZ ;  /* 0x000000c09ba1e224 */ /* 0x008fc600078e02ff */
[----:B------:R-:W-:-:S05]  /*a540*/  @!P6 IADD3.X R153, R11, UR40, RZ, P1, !PT ;  /* 0x000000280b99ec10 */ /* 0x000fca0008ffe4ff */
[----:B------:R-:W-:Y:S01]  /*a550*/  @!P6 STG.E.U8 desc[UR50][R152.64+0x11], R161 ;  /* 0x000011a19800e986 */ /* 0x000fe2000c101132 */
[----:B------:R-:W-:-:S13]  /*a560*/  ISETP.LT.OR P6, PT, R0, 0x19, !P2 ;  /* 0x000000190000780c */ /* 0x000fda00057c1670 */
[----:B--2---:R-:W-:Y:S02]  /*a570*/  @!P6 IMAD R163, R156, R192, RZ ;  /* 0x000000c09ca3e224 */ /* 0x004fe400078e02ff */
[----:B0-----:R-:W-:Y:S02]  /*a580*/  @!P6 IMAD.MOV.U32 R8, RZ, RZ, R10 ;  /* 0x000000ffff08e224 */ /* 0x001fe400078e000a */
[----:B------:R-:W-:-:S05]  /*a590*/  @!P6 IMAD.MOV.U32 R9, RZ, RZ, R11 ;  /* 0x000000ffff09e224 */ /* 0x000fca00078e000b */
[----:B------:R0:W-:Y:S01]  /*a5a0*/  @!P6 STG.E.U8 desc[UR50][R8.64+0x18], R163 ;  /* 0x000018a30800e986 */ /* 0x0001e2000c101132 */
[----:B------:R-:W-:-:S13]  /*a5b0*/  ISETP.LT.OR P6, PT, R0, 0x1a, !P2 ;  /* 0x0000001a0000780c */ /* 0x000fda00057c1670 */
[----:B------:R-:W-:Y:S02]  /*a5c0*/  @!P6 IMAD R157, R157, R192, RZ ;  /* 0x000000c09d9de224 */ /* 0x000fe400078e02ff */
[----:B0-----:R-:W-:Y:S02]  /*a5d0*/  @!P6 IMAD.MOV.U32 R8, RZ, RZ, R10 ;  /* 0x000000ffff08e224 */ /* 0x001fe400078e000a */
[----:B------:R-:W-:-:S05]  /*a5e0*/  @!P6 IMAD.MOV.U32 R9, RZ, RZ, R11 ;  /* 0x000000ffff09e224 */ /* 0x000fca00078e000b */
[----:B------:R0:W-:Y:S01]  /*a5f0*/  @!P6 STG.E.U8 desc[UR50][R8.64+0x19], R157 ;  /* 0x0000199d0800e986 */ /* 0x0001e2000c101132 */
[----:B------:R-:W-:-:S13]  /*a600*/  ISETP.LT.OR P6, PT, R0, 0x19, !P0 ;  /* 0x000000190000780c */ /* 0x000fda00047c1670 */
[----:B------:R-:W-:Y:S01]  /*a610*/  @!P6 IADD3 R154, P1, R10, UR41, RZ ;  /* 0x000000290a9aec10 */ /* 0x000fe2000ff3e0ff */
[----:B------:R-:W-:-:S03]  /*a620*/  @!P6 IMAD R161, R158, R192, RZ ;  /* 0x000000c09ea1e224 */ /* 0x000fc600078e02ff */
[----:B------:R-:W-:-:S05]  /*a630*/  @!P6 IADD3.X R155, R11, UR40, RZ, P1, !PT ;  /* 0x000000280b9bec10 */ /* 0x000fca0008ffe4ff */
[----:B------:R-:W-:Y:S01]  /*a640*/  @!P6 STG.E.U8 desc[UR50][R154.64+0x18], R161 ;  /* 0x000018a19a00e986 */ /* 0x000fe2000c101132 */
[----:B------:R-:W-:-:S13]  /*a650*/  ISETP.LT.OR P6, PT, R0, 0x1a, !P0 ;  /* 0x0000001a0000780c */ /* 0x000fda00047c1670 */
[----:B------:R-:W-:Y:S01]  /*a660*/  @!P6 IADD3 R152, P1, R10, UR41, RZ ;  /* 0x000000290a98ec10 */ /* 0x000fe2000ff3e0ff */
[----:B------:R-:W-:-:S03]  /*a670*/  @!P6 IMAD R159, R159, R192, RZ ;  /* 0x000000c09f9fe224 */ /* 0x000fc600078e02ff */
[----:B------:R-:W-:Y:S02]  /*a680*/  @!P6 IADD3.X R153, R11, UR40, RZ, P1, !PT ;  /* 0x000000280b99ec10 */ /* 0x000fe40008ffe4ff */
[----:B------:R-:W-:-:S03]  /*a690*/  ISETP.NE.AND P1, PT, R3, RZ, PT ;  /* 0x000000ff0300720c */ /* 0x000fc60003f25270 */
[----:B------:R1:W-:Y:S01]  /*a6a0*/  @!P6 STG.E.U8 desc[UR50][R152.64+0x19], R159 ;  /* 0x0000199f9800e986 */ /* 0x0003e2000c101132 */
[----:B0-----:R-:W-:-:S04]  /*a6b0*/  IADD3 R8, P6, R10, UR39, RZ ;  /* 0x000000270a087c10 */ /* 0x001fc8000ffde0ff */
[----:B------:R-:W-:Y:S02]  /*a6c0*/  IADD3.X R9, R11, UR38, RZ, P6, !PT ;  /* 0x000000260b097c10 */ /* 0x000fe4000b7fe4ff */
[----:B------:R-:W-:Y:S01]  /*a6d0*/  ISETP.LT.OR P6, PT, R0, 0x11, !P1 ;  /* 0x000000110000780c */ /* 0x000fe20004fc1670 */
[----:B-1----:R-:W-:-:S12]  /*a6e0*/  @!P5 IMAD R153, R146, R192, RZ ;  /* 0x000000c09299d224 */ /* 0x002fd800078e02ff */
[----:B------:R-:W-:-:S05]  /*a6f0*/  @!P6 IMAD R3, R144, R192, RZ ;  /* 0x000000c09003e224 */ /* 0x000fca00078e02ff */
[----:B------:R0:W-:Y:S01]  /*a700*/  @!P6 STG.E.U8 desc[UR50][R8.64+0x10], R3 ;  /* 0x000010030800e986 */ /* 0x0001e2000c101132 */
[----:B------:R-:W-:-:S13]  /*a710*/  ISETP.LT.OR P6, PT, R0, 0x12, !P1 ;  /* 0x000000120000780c */ /* 0x000fda0004fc1670 */
[----:B------:R-:W-:-:S05]  /*a720*/  @!P6 IMAD R155, R145, R192, RZ ;  /* 0x000000c0919be224 */ /* 0x000fca00078e02ff */
[----:B------:R1:W-:Y:S01]  /*a730*/  @!P6 STG.E.U8 desc[UR50][R8.64+0x11], R155 ;  /* 0x0000119b0800e986 */ /* 0x0003e2000c101132 */
[----:B------:R-:W-:-:S04]  /*a740*/  @!P5 IADD3 R144, P6, R8, UR41, RZ ;  /* 0x000000290890dc10 */ /* 0x000fc8000ffde0ff */
[----:B------:R-:W-:Y:S02]  /*a750*/  @!P5 IADD3.X R145, R9, UR40, RZ, P6, !PT ;  /* 0x000000280991dc10 */ /* 0x000fe4000b7fe4ff */
[----:B------:R-:W-:-:S03]  /*a760*/  LOP3.LUT P6, RZ, R22, 0x4, RZ, 0xc0, !PT ;  /* 0x0000000416ff7812 */ /* 0x000fc600078cc0ff */
[----:B------:R2:W-:Y:S01]  /*a770*/  @!P5 STG.E.U8 desc[UR50][R144.64+0x10], R153 ;  /* 0x000010999000d986 */ /* 0x0005e2000c101132 */
[----:B------:R-:W-:-:S09]  /*a780*/  LOP3.LUT P5, RZ, R22, 0x8, RZ, 0xc0, !PT ;  /* 0x0000000816ff7812 */ /* 0x000fd200078ac0ff */
[----:B------:R-:W-:-:S04]  /*a790*/  @!P6 IMAD R151, R151, R192, RZ ;  /* 0x000000c09797e224 */ /* 0x000fc800078e02ff */
[----:B------:R-:W-:-:S05]  /*a7a0*/  @!P5 IMAD R147, R147, R192, RZ ;  /* 0x000000c09393d224 */ /* 0x000fca00078e02ff */
[----:B------:R-:W-:Y:S01]  /*a7b0*/  @!P5 STG.E.U8 desc[UR50][R222.64+0x11], R147 ;  /* 0x00001193de00d986 */ /* 0x000fe2000c101132 */
[----:B------:R-:W-:-:S13]  /*a7c0*/  ISETP.LT.OR P5, PT, R0, 0x19, !P1 ;  /* 0x000000190000780c */ /* 0x000fda0004fa1670 */
[----:B0-----:R-:W-:-:S05]  /*a7d0*/  @!P5 IMAD R3, R148, R192, RZ ;  /* 0x000000c09403d224 */ /* 0x001fca00078e02ff */
[----:B------:R0:W-:Y:S01]  /*a7e0*/  @!P5 STG.E.U8 desc[UR50][R8.64+0x18], R3 ;  /* 0x000018030800d986 */ /* 0x0001e2000c101132 */
[----:B------:R-:W-:-:S13]  /*a7f0*/  ISETP.LT.OR P5, PT, R0, 0x1a, !P1 ;  /* 0x0000001a0000780c */ /* 0x000fda0004fa1670 */
[----:B------:R-:W-:-:S05]  /*a800*/  @!P5 IMAD R149, R149, R192, RZ ;  /* 0x000000c09595d224 */ /* 0x000fca00078e02ff */
[----:B------:R-:W-:Y:S01]  /*a810*/  @!P5 STG.E.U8 desc[UR50][R8.64+0x19], R149 ;  /* 0x000019950800d986 */ /* 0x000fe2000c101132 */
[----:B------:R-:W-:-:S13]  /*a820*/  LOP3.LUT P5, RZ, R22, 0x10, RZ, 0xc0, !PT ;  /* 0x0000001016ff7812 */ /* 0x000fda00078ac0ff */
[----:B-1----:R-:W-:-:S05]  /*a830*/  @!P5 IMAD R155, R150, R192, RZ ;  /* 0x000000c0969bd224 */ /* 0x002fca00078e02ff */
[----:B------:R1:W-:Y:S01]  /*a840*/  @!P5 STG.E.U8 desc[UR50][R12.64+0x18], R155 ;  /* 0x0000189b0c00d986 */ /* 0x0003e2000c101132 */
[----:B------:R-:W-:-:S03]  /*a850*/  ISETP.LT.OR P5, PT, R0, 0x21, !P4 ;  /* 0x000000210000780c */ /* 0x000fc600067a1670 */
[----:B------:R-:W-:Y:S10]  /*a860*/  @!P6 STG.E.U8 desc[UR50][R14.64+0x19], R151 ;  /* 0x000019970e00e986 */ /* 0x000ff4000c101132 */
[----:B--2---:R-:W-:Y:S01]  /*a870*/  @!P5 IMAD R145, R136, R192, RZ ;  /* 0x000000c08891d224 */ /* 0x004fe200078e02ff */
[----:B------:R-:W-:-:S04]  /*a880*/  P2R R136, PR, RZ, 0x10 ;  /* 0x00000010ff887803 */ /* 0x000fc80000000000 */
        /* <DEDUP_REMOVED lines=10> */
[----:B------:R-:W-:-:S13]  /*a930*/  ISETP.LT.OR P5, PT, R0, 0x29, !P4 ;  /* 0x000000290000780c */ /* 0x000fda00067a1670 */
[----:B-1----:R-:W-:-:S05]  /*a940*/  @!P5 IMAD R13, R140, R192, RZ ;  /* 0x000000c08c0dd224 */ /* 0x002fca00078e02ff */
[----:B------:R-:W-:Y:S01]  /*a950*/  @!P5 STG.E.U8 desc[UR50][R6.64+0x28], R13 ;  /* 0x0000280d0600d986 */ /* 0x000fe2000c101132 */
[----:B------:R-:W-:Y:S02]  /*a960*/  ISETP.LT.OR P5, PT, R0, 0x2a, !P4 ;  /* 0x0000002a0000780c */ /* 0x000fe400067a1670 */
[----:B------:R-:W-:-:S11]  /*a970*/  LOP3.LUT P4, RZ, R22, 0x200, RZ, 0xc0, !PT ;  /* 0x0000020016ff7812 */ /* 0x000fd6000788c0ff */
        /* <DEDUP_REMOVED lines=12> */
[----:B------:R-:W-:-:S05]  /*aa40*/  @!P5 IMAD R129, R129, R192, RZ ;  /* 0x000000c08181d224 */ /* 0x000fca00078e02ff */
[----:B------:R2:W-:Y:S01]  /*aa50*/  @!P5 STG.E.U8 desc[UR50][R10.64+0x21], R129 ;  /* 0x000021810a00d986 */ /* 0x0005e2000c101132 */
[----:B------:R-:W-:-:S13]  /*aa60*/  ISETP.LT.OR P5, PT, R0, 0x21, !P0 ;  /* 0x000000210000780c */ /* 0x000fda00047a1670 */
[----:B------:R-:W-:Y:S01]  /*aa70*/  @!P5 IADD3 R12, P6, R10, UR41, RZ ;  /* 0x000000290a0cdc10 */ /* 0x000fe2000ffde0ff */
[----:B0-----:R-:W-:-:S03]  /*aa80*/  @!P5 IMAD R3, R130, R192, RZ ;  /* 0x000000c08203d224 */ /* 0x001fc600078e02ff */
[----:B------:R-:W-:-:S05]  /*aa90*/  @!P5 IADD3.X R13, R11, UR40, RZ, P6, !PT ;  /* 0x000000280b0ddc10 */ /* 0x000fca000b7fe4ff */
[----:B------:R0:W-:Y:S01]  /*aaa0*/  @!P5 STG.E.U8 desc[UR50][R12.64+0x20], R3 ;  /* 0x000020030c00d986 */ /* 0x0001e2000c101132 */
[----:B------:R-:W-:-:S13]  /*aab0*/  ISETP.LT.OR P5, PT, R0, 0x22, !P0 ;  /* 0x000000220000780c */ /* 0x000fda00047a1670 */
[----:B------:R-:W-:Y:S01]  /*aac0*/  @!P5 IADD3 R14, P6, R10, UR41, RZ ;  /* 0x000000290a0edc10 */ /* 0x000fe2000ffde0ff */
[----:B------:R-:W-:-:S03]  /*aad0*/  @!P5 IMAD R131, R131, R192, RZ ;  /* 0x000000c08383d224 */ /* 0x000fc600078e02ff */
[----:B-1----:R-:W-:-:S05]  /*aae0*/  @!P5 IADD3.X R15, R11, UR40, RZ, P6, !PT ;  /* 0x000000280b0fdc10 */ /* 0x002fca000b7fe4ff */
[----:B------:R-:W-:Y:S01]  /*aaf0*/  @!P5 STG.E.U8 desc[UR50][R14.64+0x21], R131 ;  /* 0x000021830e00d986 */ /* 0x000fe2000c101132 */
[----:B------:R-:W-:-:S13]  /*ab00*/  ISETP.LT.OR P5, PT, R0, 0x29, !P2 ;  /* 0x000000290000780c */ /* 0x000fda00057a1670 */
[----:B--2---:R-:W-:-:S05]  /*ab10*/  @!P5 IMAD R129, R132, R192, RZ ;  /* 0x000000c08481d224 */ /* 0x004fca00078e02ff */
[----:B------:R-:W-:Y:S01]  /*ab20*/  @!P5 STG.E.U8 desc[UR50][R10.64+0x28], R129 ;  /* 0x000028810a00d986 */ /* 0x000fe2000c101132 */
[----:B------:R-:W-:-:S13]  /*ab30*/  ISETP.LT.OR P5, PT, R0, 0x2a, !P2 ;  /* 0x0000002a0000780c */ /* 0x000fda00057a1670 */
[----:B------:R-:W-:-:S05]  /*ab40*/  @!P5 IMAD R133, R133, R192, RZ ;  /* 0x000000c08585d224 */ /* 0x000fca00078e02ff */
[----:B------:R-:W-:Y:S01]  /*ab50*/  @!P5 STG.E.U8 desc[UR50][R10.64+0x29], R133 ;  /* 0x000029850a00d986 */ /* 0x000fe2000c101132 */
[----:B------:R-:W-:-:S13]  /*ab60*/  ISETP.LT.OR P5, PT, R0, 0x29, !P0 ;  /* 0x000000290000780c */ /* 0x000fda00047a1670 */
[----:B0-----:R-:W-:Y:S01]  /*ab70*/  @!P5 IADD3 R12, P6, R10, UR41, RZ ;  /* 0x000000290a0cdc10 */ /* 0x001fe2000ffde0ff */
[----:B------:R-:W-:-:S03]  /*ab80*/  @!P5 IMAD R3, R134, R192, RZ ;  /* 0x000000c08603d224 */ /* 0x000fc600078e02ff */
[----:B------:R-:W-:-:S05]  /*ab90*/  @!P5 IADD3.X R13, R11, UR40, RZ, P6, !PT ;  /* 0x000000280b0ddc10 */ /* 0x000fca000b7fe4ff */
[----:B------:R0:W-:Y:S01]  /*aba0*/  @!P5 STG.E.U8 desc[UR50][R12.64+0x28], R3 ;  /* 0x000028030c00d986 */ /* 0x0001e2000c101132 */
[----:B------:R-:W-:Y:S01]  /*abb0*/  ISETP.LT.OR P5, PT, R0, 0x2a, !P0 ;  /* 0x0000002a0000780c */ /* 0x000fe200047a1670 */
[----:B0-----:R-:W-:-:S12]  /*abc0*/  @!P4 IMAD R3, R122, R192, RZ ;  /* 0x000000c07a03c224 */ /* 0x001fd800078e02ff */
[----:B------:R-:W-:Y:S01]  /*abd0*/  @!P5 IADD3 R14, P6, R10, UR41, RZ ;  /* 0x000000290a0edc10 */ /* 0x000fe2000ffde0ff */
[----:B------:R-:W-:-:S03]  /*abe0*/  @!P5 IMAD R135, R135, R192, RZ ;  /* 0x000000c08787d224 */ /* 0x000fc600078e02ff */
[----:B------:R-:W-:Y:S02]  /*abf0*/  @!P5 IADD3.X R15, R11, UR40, RZ, P6, !PT ;  /* 0x000000280b0fdc10 */ /* 0x000fe4000b7fe4ff */
[----:B------:R-:W-:-:S03]  /*ac00*/  LOP3.LUT P6, RZ, R22, 0x40, RZ, 0xc0, !PT ;  /* 0x0000004016ff7812 */ /* 0x000fc600078cc0ff */
[----:B------:R-:W-:Y:S01]  /*ac10*/  @!P5 STG.E.U8 desc[UR50][R14.64+0x29], R135 ;  /* 0x000029870e00d986 */ /* 0x000fe2000c101132 */
[----:B------:R-:W-:-:S09]  /*ac20*/  ISETP.LT.OR P5, PT, R0, 0x21, !P1 ;  /* 0x000000210000780c */ /* 0x000fd20004fa1670 */
[----:B------:R-:W-:-:S04]  /*ac30*/  @!P6 IMAD R127, R127, R192, RZ ;  /* 0x000000c07f7fe224 */ /* 0x000fc800078e02ff */
[----:B------:R-:W-:-:S05]  /*ac40*/  @!P5 IMAD R129, R120, R192, RZ ;  /* 0x000000c07881d224 */ /* 0x000fca00078e02ff */
[----:B------:R-:W-:Y:S01]  /*ac50*/  @!P5 STG.E.U8 desc[UR50][R8.64+0x20], R129 ;  /* 0x000020810800d986 */ /* 0x000fe2000c101132 */
[----:B------:R-:W-:-:S13]  /*ac60*/  ISETP.LT.OR P5, PT, R0, 0x22, !P1 ;  /* 0x000000220000780c */ /* 0x000fda0004fa1670 */
[----:B------:R-:W-:-:S05]  /*ac70*/  @!P5 IMAD R121, R121, R192, RZ ;  /* 0x000000c07979d224 */ /* 0x000fca00078e02ff */
[----:B------:R-:W-:Y:S01]  /*ac80*/  @!P5 STG.E.U8 desc[UR50][R8.64+0x21], R121 ;  /* 0x000021790800d986 */ /* 0x000fe2000c101132 */
[----:B------:R-:W-:-:S03]  /*ac90*/  LOP3.LUT P5, RZ, R22, 0x100, RZ, 0xc0, !PT ;  /* 0x0000010016ff7812 */ /* 0x000fc600078ac0ff */
[----:B------:R0:W-:Y:S01]  /*aca0*/  @!P4 STG.E.U8 desc[UR50][R20.64+0x20], R3 ;  /* 0x000020031400c986 */ /* 0x0001e2000c101132 */
[----:B------:R-:W-:-:S09]  /*acb0*/  ISETP.NE.AND P4, PT, R136, RZ, PT ;  /* 0x000000ff8800720c */ /* 0x000fd20003f85270 */
[----:B------:R-:W-:Y:S01]  /*acc0*/  @!P5 IMAD R123, R123, R192, RZ ;  /* 0x000000c07b7bd224 */ /* 0x000fe200078e02ff */
[----:B0-----:R-:W-:-:S04]  /*acd0*/  P2R R20, PR, RZ, 0x10 ;  /* 0x00000010ff147803 */ /* 0x001fc80000000000 */
[----:B------:R-:W-:Y:S01]  /*ace0*/  @!P5 STG.E.U8 desc[UR50][R196.64+0x21], R123 ;  /* 0x0000217bc400d986 */ /* 0x000fe2000c101132 */
[----:B------:R-:W-:-:S13]  /*acf0*/  ISETP.LT.OR P5, PT, R0, 0x29, !P1 ;  /* 0x000000290000780c */ /* 0x000fda0004fa1670 */
[----:B------:R-:W-:-:S05]  /*ad00*/  @!P5 IMAD R13, R124, R192, RZ ;  /* 0x000000c07c0dd224 */ /* 0x000fca00078e02ff */
[----:B------:R0:W-:Y:S01]  /*ad10*/  @!P5 STG.E.U8 desc[UR50][R8.64+0x28], R13 ;  /* 0x0000280d0800d986 */ /* 0x0001e2000c101132 */
[----:B------:R-:W-:-:S13]  /*ad20*/  ISETP.LT.OR P5, PT, R0, 0x2a, !P1 ;  /* 0x0000002a0000780c */ /* 0x000fda0004fa1670 */
[----:B------:R-:W-:-:S05]  /*ad30*/  @!P5 IMAD R125, R125, R192, RZ ;  /* 0x000000c07d7dd224 */ /* 0x000fca00078e02ff */
[----:B------:R-:W-:Y:S01]  /*ad40*/  @!P5 STG.E.U8 desc[UR50][R8.64+0x29], R125 ;  /* 0x0000297d0800d986 */ /* 0x000fe2000c101132 */
[----:B------:R-:W-:-:S13]  /*ad50*/  LOP3.LUT P5, RZ, R22, 0x80, RZ, 0xc0, !PT ;  /* 0x0000008016ff7812 */ /* 0x000fda00078ac0ff */
[----:B------:R-:W-:-:S05]  /*ad60*/  @!P5 IMAD R15, R126, R192, RZ ;  /* 0x000000c07e0fd224 */ /* 0x000fca00078e02ff */
[----:B------:R-:W-:Y:S01]  /*ad70*/  @!P5 STG.E.U8 desc[UR50][R198.64+0x28], R15 ;  /* 0x0000280fc600d986 */ /* 0x000fe2000c101132 */
[----:B------:R-:W-:-:S03]  /*ad80*/  ISETP.LT.OR P5, PT, R0, 0x31, !P4 ;  /* 0x000000310000780c */ /* 0x000fc600067a1670 */
[----:B------:R-:W-:Y:S10]  /*ad90*/  @!P6 STG.E.U8 desc[UR50][R200.64+0x29], R127 ;  /* 0x0000297fc800e986 */ /* 0x000ff4000c101132 */
[----:B------:R-:W-:-:S05]  /*ada0*/  @!P5 IMAD R3, R112, R192, RZ ;  /* 0x000000c07003d224 */ /* 0x000fca00078e02ff */
[----:B------:R1:W-:Y:S01]  /*adb0*/  @!P5 STG.E.U8 desc[UR50][R6.64+0x30], R3 ;  /* 0x000030030600d986 */ /* 0x0003e2000c101132 */
        /* <DEDUP_REMOVED lines=11> */
[----:B------:R1:W-:Y:S01]  /*ae70*/  @!P5 STG.E.U8 desc[UR50][R6.64+0x38], R3 ;  /* 0x000038030600d986 */ /* 0x0003e2000c101132 */
        /* <DEDUP_REMOVED lines=13> */
[----:B------:R-:W-:-:S13]  /*af50*/  ISETP.LT.OR P5, PT, R0, 0x32, !P2 ;  /* 0x000000320000780c */ /* 0x000fda00057a1670 */
[----:B------:R-:W-:-:S05]  /*af60*/  @!P5 IMAD R105, R105, R192, RZ ;  /* 0x000000c06969d224 */ /* 0x000fca00078e02ff */
[----:B------:R-:W-:Y:S01]  /*af70*/  @!P5 STG.E.U8 desc[UR50][R10.64+0x31], R105 ;  /* 0x000031690a00d986 */ /* 0x000fe2000c101132 */
[----:B------:R-:W-:-:S13]  /*af80*/  ISETP.LT.OR P5, PT, R0, 0x31, !P0 ;  /* 0x000000310000780c */ /* 0x000fda00047a1670 */
[----:B------:R-:W-:Y:S01]  /*af90*/  @!P5 IADD3 R12, P6, R10, UR41, RZ ;  /* 0x000000290a0cdc10 */ /* 0x000fe2000ffde0ff */
[----:B------:R-:W-:-:S03]  /*afa0*/  @!P5 IMAD R21, R106, R192, RZ ;  /* 0x000000c06a15d224 */ /* 0x000fc600078e02ff */
[----:B0-----:R-:W-:-:S05]  /*afb0*/  @!P5 IADD3.X R13, R11, UR40, RZ, P6, !PT ;  /* 0x000000280b0ddc10 */ /* 0x001fca000b7fe4ff */
[----:B------:R0:W-:Y:S01]  /*afc0*/  @!P5 STG.E.U8 desc[UR50][R12.64+0x30], R21 ;  /* 0x000030150c00d986 */ /* 0x0001e2000c101132 */
[----:B------:R-:W-:-:S13]  /*afd0*/  ISETP.LT.OR P5, PT, R0, 0x32, !P0 ;  /* 0x000000320000780c */ /* 0x000fda00047a1670 */
[----:B------:R-:W-:Y:S01]  /*afe0*/  @!P5 IADD3 R14, P6, R10, UR41, RZ ;  /* 0x000000290a0edc10 */ /* 0x000fe2000ffde0ff */
[----:B------:R-:W-:-:S03]  /*aff0*/  @!P5 IMAD R107, R107, R192, RZ ;  /* 0x000000c06b6bd224 */ /* 0x000fc600078e02ff */
[----:B------:R-:W-:-:S05]  /*b000*/  @!P5 IADD3.X R15, R11, UR40, RZ, P6, !PT ;  /* 0x000000280b0fdc10 */ /* 0x000fca000b7fe4ff */
[----:B------:R-:W-:Y:S01]  /*b010*/  @!P5 STG.E.U8 desc[UR50][R14.64+0x31], R107 ;  /* 0x0000316b0e00d986 */ /* 0x000fe2000c101132 */
[----:B------:R-:W-:-:S13]  /*b020*/  ISETP.LT.OR P5, PT, R0, 0x39, !P2 ;  /* 0x000000390000780c */ /* 0x000fda00057a1670 */
[----:B-1----:R-:W-:-:S05]  /*b030*/  @!P5 IMAD R3, R108, R192, RZ ;  /* 0x000000c06c03d224 */ /* 0x002fca00078e02ff */
        /* <DEDUP_REMOVED lines=15> */
[----:B------:R0:W-:Y:S01]  /*b130*/  @!P5 STG.E.U8 desc[UR50][R14.64+0x39], R111 ;  /* 0x0000396f0e00d986 */ /* 0x0001e2000c101132 */
[----:B------:R-:W-:-:S09]  /*b140*/  ISETP.LT.OR P5, PT, R0, 0x31, !P1 ;  /* 0x000000310000780c */ /* 0x000fd20004fa1670 */
[----:B------:R-:W-:-:S04]  /*b150*/  @!P6 IMAD R103, R103, R192, RZ ;  /* 0x000000c06767e224 */ /* 0x000fc800078e02ff */
[----:B------:R-:W-:-:S05]  /*b160*/  @!P5 IMAD R3, R96, R192, RZ ;  /* 0x000000c06003d224 */ /* 0x000fca00078e02ff */
[----:B------:R1:W-:Y:S01]  /*b170*/  @!P5 STG.E.U8 desc[UR50][R8.64+0x30], R3 ;  /* 0x000030030800d986 */ /* 0x0003e2000c101132 */
[----:B------:R-:W-:-:S13]  /*b180*/  ISETP.LT.OR P5, PT, R0, 0x32, !P1 ;  /* 0x000000320000780c */ /* 0x000fda0004fa1670 */
[----:B------:R-:W-:-:S05]  /*b190*/  @!P5 IMAD R97, R97, R192, RZ ;  /* 0x000000c06161d224 */ /* 0x000fca00078e02ff */
[----:B------:R-:W-:Y:S01]  /*b1a0*/  @!P5 STG.E.U8 desc[UR50][R8.64+0x31], R97 ;  /* 0x000031610800d986 */ /* 0x000fe2000c101132 */
[----:B------:R-:W-:-:S03]  /*b1b0*/  LOP3.LUT P5, RZ, R22, 0x1000, RZ, 0xc0, !PT ;  /* 0x0000100016ff7812 */ /* 0x000fc600078ac0ff */
[----:B------:R2:W-:Y:S01]  /*b1c0*/  @!P4 STG.E.U8 desc[UR50][R202.64+0x30], R13 ;  /* 0x0000300dca00c986 */ /* 0x0005e2000c101132 */
[----:B------:R-:W-:-:S04]  /*b1d0*/  ISETP.NE.AND P4, PT, R20, RZ, PT ;  /* 0x000000ff1400720c */ /* 0x000fc80003f85270 */
[----:B------:R-:W-:-:S05]  /*b1e0*/  P2R R20, PR, RZ, 0x10 ;  /* 0x00000010ff147803 */ /* 0x000fca0000000000 */
        /* <DEDUP_REMOVED lines=13> */
[----:B--2---:R-:W-:-:S05]  /*b2c0*/  @!P5 IMAD R13, R88, R192, RZ ;  /* 0x000000c0580dd224 */ /* 0x004fca00078e02ff */
[----:B------:R2:W-:Y:S01]  /*b2d0*/  @!P5 STG.E.U8 desc[UR50][R6.64+0x40], R13 ;  /* 0x0000400d0600d986 */ /* 0x0005e2000c101132 */
[----:B------:R-:W-:-:S13]  /*b2e0*/  ISETP.LT.OR P5, PT, R0, 0x42, !P4 ;  /* 0x000000420000780c */ /* 0x000fda00067a1670 */
[----:B------:R-:W-:-:S05]  /*b2f0*/  @!P5 IMAD R89, R89, R192, RZ ;  /* 0x000000c05959d224 */ /* 0x000fca00078e02ff */
[----:B------:R-:W-:Y:S01]  /*b300*/  @!P5 STG.E.U8 desc[UR50][R6.64+0x41], R89 ;  /* 0x000041590600d986 */ /* 0x000fe2000c101132 */
[----:B------:R-:W-:-:S13]  /*b310*/  ISETP.LT.OR P5, PT, R0, 0x41, !P3 ;  /* 0x000000410000780c */ /* 0x000fda0005fa1670 */
[----:B0-----:R-:W-:-:S05]  /*b320*/  @!P5 IMAD R15, R90, R192, RZ ;  /* 0x000000c05a0fd224 */ /* 0x001fca00078e02ff */
[----:B------:R-:W-:Y:S01]  /*b330*/  @!P5 STG.E.U8 desc[UR50][R4.64+0x40], R15 ;  /* 0x0000400f0400d986 */ /* 0x000fe2000c101132 */
        /* <DEDUP_REMOVED lines=11> */
[----:B--2---:R-:W-:-:S05]  /*b3f0*/  @!P5 IMAD R13, R94, R192, RZ ;  /* 0x000000c05e0dd224 */ /* 0x004fca00078e02ff */
        /* <DEDUP_REMOVED lines=11> */
[----:B------:R-:W-:Y:S01]  /*b4b0*/  @!P5 IADD3 R12, P6, R10, UR41, RZ ;  /* 0x000000290a0cdc10 */ /* 0x000fe2000ffde0ff */
[----:B------:R-:W-:-:S03]  /*b4c0*/  @!P5 IMAD R21, R82, R192, RZ ;  /* 0x000000c05215d224 */ /* 0x000fc600078e02ff */
[----:B-1----:R-:W-:-:S05]  /*b4d0*/  @!P5 IADD3.X R13, R11, UR40, RZ, P6, !PT ;  /* 0x000000280b0ddc10 */ /* 0x002fca000b7fe4ff */
[----:B------:R1:W-:Y:S01]  /*b4e0*/  @!P5 STG.E.U8 desc[UR50][R12.64+0x40], R21 ;  /* 0x000040150c00d986 */ /* 0x0003e2000c101132 */
[----:B------:R-:W-:-:S13]  /*b4f0*/  ISETP.LT.OR P5, PT, R0, 0x42, !P0 ;  /* 0x000000420000780c */ /* 0x000fda00047a1670 */
[----:B------:R-:W-:Y:S01]  /*b500*/  @!P5 IADD3 R14, P6, R10, UR41, RZ ;  /* 0x000000290a0edc10 */ /* 0x000fe2000ffde0ff */
[----:B------:R-:W-:-:S03]  /*b510*/  @!P5 IMAD R83, R83, R192, RZ ;  /* 0x000000c05353d224 */ /* 0x000fc600078e02ff */
[----:B------:R-:W-:-:S05]  /*b520*/  @!P5 IADD3.X R15, R11, UR40, RZ, P6, !PT ;  /* 0x000000280b0fdc10 */ /* 0x000fca000b7fe4ff */
        /* <DEDUP_REMOVED lines=8> */
[----:B-1----:R-:W-:Y:S01]  /*b5b0*/  @!P5 IADD3 R12, P6, R10, UR41, RZ ;  /* 0x000000290a0cdc10 */ /* 0x002fe2000ffde0ff */
        /* <DEDUP_REMOVED lines=101> */
[----:B------:R-:W-:-:S09]  /*bc10*/  ISETP.NE.AND P4, PT, R20, RZ, PT ;  /* 0x000000ff1400720c */ /* 0x000fd20003f85270 */
        /* <DEDUP_REMOVED lines=8> */
[----:B------:R-:W-:-:S13]  /*bca0*/  LOP3.LUT P5, RZ, R22, 0x200000, RZ, 0xc0, !PT ;  /* 0x0020000016ff7812 */ /* 0x000fda00078ac0ff */
[----:B-1----:R-:W-:-:S05]  /*bcb0*/  @!P5 IMAD R3, R54, R192, RZ ;  /* 0x000000c03603d224 */ /* 0x002fca00078e02ff */
[----:B------:R-:W-:Y:S01]  /*bcc0*/  @!P5 STG.E.U8 desc[UR50][R228.64+0x58], R3 ;  /* 0x00005803e400d986 */ /* 0x000fe2000c101132 */
[----:B------:R-:W-:-:S03]  /*bcd0*/  ISETP.LT.OR P5, PT, R0, 0x61, !P4 ;  /* 0x000000610000780c */ /* 0x000fc600067a1670 */
[----:B------:R0:W-:Y:S10]  /*bce0*/  @!P6 STG.E.U8 desc[UR50][R16.64+0x59], R55 ;  /* 0x000059371000e986 */ /* 0x0001f4000c101132 */
[----:B--2---:R-:W-:Y:S01]  /*bcf0*/  @!P5 IMAD R13, R40, R192, RZ ;  /* 0x000000c0280dd224 */ /* 0x004fe200078e02ff */
[----:B0-----:R0:W5:Y:S01]  /*bd00*/  LDL.LU.64 R16, [R1] ;  /* 0x0000000001107983 */ /* 0x0011620000300a00 */
[----:B------:R-:W-:-:S03]  /*bd10*/  LOP3.LUT P6, RZ, R22, 0x20, RZ, 0xc0, !PT ;  /* 0x0000002016ff7812 */ /* 0x000fc600078cc0ff */
[----:B------:R1:W-:Y:S01]  /*bd20*/  @!P5 STG.E.U8 desc[UR50][R6.64+0x60], R13 ;  /* 0x0000600d0600d986 */ /* 0x0003e2000c101132 */
[----:B------:R-:W-:-:S09]  /*bd30*/  ISETP.LT.OR P5, PT, R0, 0x62, !P4 ;  /* 0x000000620000780c */ /* 0x000fd200067a1670 */
[----:B------:R-:W-:-:S04]  /*bd40*/  @!P6 IMAD R31, R31, R192, RZ ;  /* 0x000000c01f1fe224 */ /* 0x000fc800078e02ff */
[----:B------:R-:W-:-:S05]  /*bd50*/  @!P5 IMAD R41, R41, R192, RZ ;  /* 0x000000c02929d224 */ /* 0x000fca00078e02ff */
[----:B------:R-:W-:Y:S01]  /*bd60*/  @!P5 STG.E.U8 desc[UR50][R6.64+0x61], R41 ;  /* 0x000061290600d986 */ /* 0x000fe2000c101132 */
[----:B------:R-:W-:-:S13]  /*bd70*/  ISETP.LT.OR P5, PT, R0, 0x61, !P3 ;  /* 0x000000610000780c */ /* 0x000fda0005fa1670 */
[----:B------:R-:W-:-:S05]  /*bd80*/  @!P5 IMAD R15, R42, R192, RZ ;  /* 0x000000c02a0fd224 */ /* 0x000fca00078e02ff */
[----:B------:R-:W-:Y:S01]  /*bd90*/  @!P5 STG.E.U8 desc[UR50][R4.64+0x60], R15 ;  /* 0x0000600f0400d986 */ /* 0x000fe2000c101132 */
[----:B------:R-:W-:-:S13]  /*bda0*/  ISETP.LT.OR P5, PT, R0, 0x62, !P3 ;  /* 0x000000620000780c */ /* 0x000fda0005fa1670 */
[----:B------:R-:W-:-:S05]  /*bdb0*/  @!P5 IMAD R43, R43, R192, RZ ;  /* 0x000000c02b2bd224 */ /* 0x000fca00078e02ff */
[----:B------:R-:W-:Y:S01]  /*bdc0*/  @!P5 STG.E.U8 desc[UR50][R4.64+0x61], R43 ;  /* 0x0000612b0400d986 */ /* 0x000fe2000c101132 */
[C---:B------:R-:W-:Y:S02]  /*bdd0*/  ISETP.LT.OR P5, PT, R0.reuse, 0x69, !P4 ;  /* 0x000000690000780c */ /* 0x040fe400067a1670 */
[----:B------:R-:W-:-:S11]  /*bde0*/  ISETP.LT.OR P4, PT, R0, 0x6a, !P4 ;  /* 0x0000006a0000780c */ /* 0x000fd60006781670 */
[-C--:B------:R-:W-:Y:S02]  /*bdf0*/  @!P5 IMAD R3, R44, R192.reuse, RZ ;  /* 0x000000c02c03d224 */ /* 0x080fe400078e02ff */
[----:B------:R-:W-:-:S03]  /*be00*/  @!P4 IMAD R45, R45, R192, RZ ;  /* 0x000000c02d2dc224 */ /* 0x000fc600078e02ff */
[----:B------:R2:W-:Y:S01]  /*be10*/  @!P5 STG.E.U8 desc[UR50][R6.64+0x68], R3 ;  /* 0x000068030600d986 */ /* 0x0005e2000c101132 */
[----:B------:R-:W-:-:S03]  /*be20*/  LOP3.LUT P5, RZ, R22, 0x40000, RZ, 0xc0, !PT ;  /* 0x0004000016ff7812 */ /* 0x000fc600078ac0ff */
[----:B------:R-:W-:Y:S01]  /*be30*/  @!P4 STG.E.U8 desc[UR50][R6.64+0x69], R45 ;  /* 0x0000692d0600c986 */ /* 0x000fe2000c101132 */
[C---:B------:R-:W-:Y:S02]  /*be40*/  ISETP.LT.OR P4, PT, R0.reuse, 0x69, !P3 ;  /* 0x000000690000780c */ /* 0x040fe40005f81670 */
[----:B------:R-:W-:-:S11]  /*be50*/  ISETP.LT.OR P3, PT, R0, 0x6a, !P3 ;  /* 0x0000006a0000780c */ /* 0x000fd60005f61670 */
[-C--:B-1----:R-:W-:Y:S02]  /*be60*/  @!P4 IMAD R13, R46, R192.reuse, RZ ;  /* 0x000000c02e0dc224 */ /* 0x082fe400078e02ff */
[----:B------:R-:W-:-:S03]  /*be70*/  @!P3 IMAD R47, R47, R192, RZ ;  /* 0x000000c02f2fb224 */ /* 0x000fc600078e02ff */
[----:B------:R-:W-:Y:S04]  /*be80*/  @!P4 STG.E.U8 desc[UR50][R4.64+0x68], R13 ;  /* 0x0000680d0400c986 */ /* 0x000fe8000c101132 */
[----:B------:R1:W-:Y:S01]  /*be90*/  @!P3 STG.E.U8 desc[UR50][R4.64+0x69], R47 ;  /* 0x0000692f0400b986 */ /* 0x0003e2000c101132 */
[----:B------:R-:W-:-:S13]  /*bea0*/  ISETP.LT.OR P3, PT, R0, 0x61, !P2 ;  /* 0x000000610000780c */ /* 0x000fda0005761670 */
[----:B--2---:R-:W-:Y:S02]  /*beb0*/  @!P3 IMAD R3, R32, R192, RZ ;  /* 0x000000c02003b224 */ /* 0x004fe400078e02ff */
[----:B-1----:R-:W-:Y:S02]  /*bec0*/  @!P3 IMAD.MOV.U32 R4, RZ, RZ, R10 ;  /* 0x000000ffff04b224 */ /* 0x002fe400078e000a */
[----:B------:R-:W-:-:S05]  /*bed0*/  @!P3 IMAD.MOV.U32 R5, RZ, RZ, R11 ;  /* 0x000000ffff05b224 */ /* 0x000fca00078e000b */
[----:B------:R1:W-:Y:S01]  /*bee0*/  @!P3 STG.E.U8 desc[UR50][R4.64+0x60], R3 ;  /* 0x000060030400b986 */ /* 0x0003e2000c101132 */
[----:B------:R-:W-:-:S13]  /*bef0*/  ISETP.LT.OR P3, PT, R0, 0x62, !P2 ;  /* 0x000000620000780c */ /* 0x000fda0005761670 */
[----:B------:R-:W-:Y:S02]  /*bf00*/  @!P3 IMAD R33, R33, R192, RZ ;  /* 0x000000c02121b224 */ /* 0x000fe400078e02ff */
[----:B-1----:R-:W-:Y:S02]  /*bf10*/  @!P3 IMAD.MOV.U32 R4, RZ, RZ, R10 ;  /* 0x000000ffff04b224 */ /* 0x002fe400078e000a */
        /* <DEDUP_REMOVED lines=11> */
[----:B------:R-:W-:-:S03]  /*bfd0*/  LOP3.LUT P4, RZ, R22, 0x100000, RZ, 0xc0, !PT ;  /* 0x0010000016ff7812 */ /* 0x000fc6000788c0ff */
[----:B------:R-:W-:Y:S01]  /*bfe0*/  @!P3 STG.E.U8 desc[UR50][R12.64+0x61], R35 ;  /* 0x000061230c00b986 */ /* 0x000fe2000c101132 */
[C---:B------:R-:W-:Y:S02]  /*bff0*/  ISETP.LT.OR P3, PT, R0.reuse, 0x69, !P2 ;  /* 0x000000690000780c */ /* 0x040fe40005761670 */
[----:B------:R-:W-:-:S07]  /*c000*/  ISETP.LT.OR P2, PT, R0, 0x6a, !P2 ;  /* 0x0000006a0000780c */ /* 0x000fce0005741670 */
[----:B------:R-:W-:-:S04]  /*c010*/  @!P4 IMAD R27, R27, R192, RZ ;  /* 0x000000c01b1bc224 */ /* 0x000fc800078e02ff */
[-C--:B------:R-:W-:Y:S02]  /*c020*/  @!P3 IMAD R3, R36, R192.reuse, RZ ;  /* 0x000000c02403b224 */ /* 0x080fe400078e02ff */
[----:B-1----:R-:W-:Y:S02]  /*c030*/  @!P3 IMAD.MOV.U32 R4, RZ, RZ, R10 ;  /* 0x000000ffff04b224 */ /* 0x002fe400078e000a */
[----:B------:R-:W-:Y:S02]  /*c040*/  @!P3 IMAD.MOV.U32 R5, RZ, RZ, R11 ;  /* 0x000000ffff05b224 */ /* 0x000fe400078e000b */
[----:B------:R-:W-:-:S03]  /*c050*/  @!P2 IMAD R37, R37, R192, RZ ;  /* 0x000000c02525a224 */ /* 0x000fc600078e02ff */
[----:B------:R1:W-:Y:S02]  /*c060*/  @!P3 STG.E.U8 desc[UR50][R4.64+0x68], R3 ;  /* 0x000068030400b986 */ /* 0x0003e4000c101132 */
[----:B-1----:R-:W-:Y:S02]  /*c070*/  @!P2 IMAD.MOV.U32 R4, RZ, RZ, R10 ;  /* 0x000000ffff04a224 */ /* 0x002fe400078e000a */
[----:B------:R-:W-:-:S05]  /*c080*/  @!P2 IMAD.MOV.U32 R5, RZ, RZ, R11 ;  /* 0x000000ffff05a224 */ /* 0x000fca00078e000b */
[----:B------:R1:W-:Y:S01]  /*c090*/  @!P2 STG.E.U8 desc[UR50][R4.64+0x69], R37 ;  /* 0x000069250400a986 */ /* 0x0003e2000c101132 */
[C---:B------:R-:W-:Y:S02]  /*c0a0*/  ISETP.LT.OR P2, PT, R0.reuse, 0x69, !P0 ;  /* 0x000000690000780c */ /* 0x040fe40004741670 */
[----:B------:R-:W-:-:S11]  /*c0b0*/  ISETP.LT.OR P0, PT, R0, 0x6a, !P0 ;  /* 0x0000006a0000780c */ /* 0x000fd60004701670 */
[----:B------:R-:W-:Y:S01]  /*c0c0*/  @!P2 IADD3 R6, P3, R10, UR41, RZ ;  /* 0x000000290a06ac10 */ /* 0x000fe2000ff7e0ff */
[-C--:B------:R-:W-:Y:S02]  /*c0d0*/  @!P2 IMAD R13, R38, R192.reuse, RZ ;  /* 0x000000c0260da224 */ /* 0x080fe400078e02ff */
[----:B------:R-:W-:Y:S01]  /*c0e0*/  @!P0 IMAD R39, R39, R192, RZ ;  /* 0x000000c027278224 */ /* 0x000fe200078e02ff */
[----:B------:R-:W-:Y:S02]  /*c0f0*/  @!P2 IADD3.X R7, R11, UR40, RZ, P3, !PT ;  /* 0x000000280b07ac10 */ /* 0x000fe40009ffe4ff */
[----:B------:R-:W-:-:S03]  /*c100*/  LOP3.LUT P3, RZ, R22, 0x1000000, RZ, 0xc0, !PT ;  /* 0x0100000016ff7812 */ /* 0x000fc6000786c0ff */
[----:B------:R2:W-:Y:S01]  /*c110*/  @!P2 STG.E.U8 desc[UR50][R6.64+0x68], R13 ;  /* 0x0000680d0600a986 */ /* 0x0005e2000c101132 */
[----:B------:R-:W-:-:S04]  /*c120*/  @!P0 IADD3 R10, P2, R10, UR41, RZ ;  /* 0x000000290a0a8c10 */ /* 0x000fc8000ff5e0ff */
[----:B------:R-:W-:Y:S02]  /*c130*/  @!P0 IADD3.X R11, R11, UR40, RZ, P2, !PT ;  /* 0x000000280b0b8c10 */ /* 0x000fe400097fe4ff */
[----:B------:R-:W-:-:S03]  /*c140*/  ISETP.LT.OR P2, PT, R0, 0x61, !P1 ;  /* 0x000000610000780c */ /* 0x000fc60004f41670 */
[----:B------:R0:W-:Y:S01]  /*c150*/  @!P0 STG.E.U8 desc[UR50][R10.64+0x69], R39 ;  /* 0x000069270a008986 */ /* 0x0001e2000c101132 */
[----:B------:R-:W-:Y:S01]  /*c160*/  ISETP.LT.OR P0, PT, R0, 0x62, !P1 ;  /* 0x000000620000780c */ /* 0x000fe20004f01670 */
[-C--:B-1----:R-:W-:Y:S02]  /*c170*/  @!P3 IMAD R5, R26, R192.reuse, RZ ;  /* 0x000000c01a05b224 */ /* 0x082fe400078e02ff */
[----:B--2---:R-:W-:-:S06]  /*c180*/  @!P5 IMAD R13, R30, R192, RZ ;  /* 0x000000c01e0dd224 */ /* 0x004fcc00078e02ff */
[----:B------:R-:W-:-:S04]  /*c190*/  @!P2 IMAD R3, R24, R192, RZ ;  /* 0x000000c01803a224 */ /* 0x000fc800078e02ff */
[-C--:B------:R-:W-:Y:S01]  /*c1a0*/  @!P0 IMAD R25, R25, R192.reuse, RZ ;  /* 0x000000c019198224 */ /* 0x080fe200078e02ff */
[----:B------:R0:W-:Y:S01]  /*c1b0*/  @!P2 STG.E.U8 desc[UR50][R8.64+0x60], R3 ;  /* 0x000060030800a986 */ /* 0x0001e2000c101132 */
[C---:B------:R-:W-:Y:S02]  /*c1c0*/  ISETP.LT.OR P2, PT, R0.reuse, 0x69, !P1 ;  /* 0x000000690000780c */ /* 0x040fe40004f41670 */
[----:B------:R-:W-:Y:S01]  /*c1d0*/  ISETP.LT.OR P1, PT, R0, 0x6a, !P1 ;  /* 0x0000006a0000780c */ /* 0x000fe20004f21670 */
[----:B------:R0:W-:Y:S04]  /*c1e0*/  @!P0 STG.E.U8 desc[UR50][R8.64+0x61], R25 ;  /* 0x0000611908008986 */ /* 0x0001e8000c101132 */
[----:B------:R0:W-:Y:S04]  /*c1f0*/  @!P3 STG.E.U8 desc[UR50][R188.64+0x60], R5 ;  /* 0x00006005bc00b986 */ /* 0x0001e8000c101132 */
[----:B------:R0:W-:Y:S02]  /*c200*/  @!P4 STG.E.U8 desc[UR50][R186.64+0x61], R27 ;  /* 0x0000611bba00c986 */ /* 0x0001e4000c101132 */
[----:B------:R-:W-:-:S02]  /*c210*/  @!P2 IMAD R7, R28, R192, RZ ;  /* 0x000000c01c07a224 */ /* 0x000fc400078e02ff */
[----:B------:R-:W-:-:S03]  /*c220*/  @!P1 IMAD R29, R29, R192, RZ ;  /* 0x000000c01d1d9224 */ /* 0x000fc600078e02ff */
[----:B------:R0:W-:Y:S04]  /*c230*/  @!P2 STG.E.U8 desc[UR50][R8.64+0x68], R7 ;  /* 0x000068070800a986 */ /* 0x0001e8000c101132 */
[----:B------:R0:W-:Y:S04]  /*c240*/  @!P1 STG.E.U8 desc[UR50][R8.64+0x69], R29 ;  /* 0x0000691d08009986 */ /* 0x0001e8000c101132 */
[----:B------:R0:W-:Y:S04]  /*c250*/  @!P5 STG.E.U8 desc[UR50][R176.64+0x68], R13 ;  /* 0x0000680db000d986 */ /* 0x0001e8000c101132 */
[----:B------:R0:W-:Y:S02]  /*c260*/  @!P6 STG.E.U8 desc[UR50][R178.64+0x69], R31 ;  /* 0x0000691fb200e986 */ /* 0x0001e4000c101132 */
.L_x_65:
[----:B------:R-:W-:Y:S05]  /*c270*/  BSYNC B0 ;  /* 0x0000000000007941 */ /* 0x000fea0003800000 */
.L_x_35:
[----:B------:R-:W-:Y:S01]  /*c280*/  ULDC UR4, c[0x0][0xc] ;  /* 0x0000030000047ab9 */ /* 0x000fe20000000800 */
[----:B------:R-:W-:Y:S01]  /*c290*/  ULDC UR5, c[0x0][0x10] ;  /* 0x0000040000057ab9 */ /* 0x000fe20000000800 */
[----:B0-----:R-:W0:Y:S01]  /*c2a0*/  LDC R3, c[0x0][0x14] ;  /* 0x00000500ff037b82 */ /* 0x001e220000000800 */
[----:B------:R-:W-:Y:S01]  /*c2b0*/  UIMAD.WIDE.U32 UR4, UR4, UR5, URZ ;  /* 0x00000005040472a5 */ /* 0x000fe2000f8e003f */
[----:B------:R-:W-:Y:S01]  /*c2c0*/  PRMT R0, RZ, 0x7610, R0 ;  /* 0x00007610ff007816 */ /* 0x000fe20000000000 */
[----:B------:R-:W-:Y:S01]  /*c2d0*/  UMOV UR48, 0xffffffff ;  /* 0xffffffff00307882 */ /* 0x000fe20000000000 */
[----:B------:R-:W-:-:S03]  /*c2e0*/  UMOV UR47, 0xffffffff ;  /* 0xffffffff002f7882 */ /* 0x000fc60000000000 */
[----:B0----5:R-:W-:-:S04]  /*c2f0*/  IMAD.WIDE.U32 R16, R3, UR4, R16 ;  /* 0x0000000403107c25 */ /* 0x021fc8000f8e0010 */
[----:B------:R-:W-:Y:S01]  /*c300*/  IMAD R3, R3, UR5, RZ ;  /* 0x0000000503037c24 */ /* 0x000fe2000f8e02ff */
[----:B------:R-:W-:Y:S02]  /*c310*/  ULDC.64 UR4, c[0x0][0x650] ;  /* 0x0001940000047ab9 */ /* 0x000fe40000000a00 */
[----:B------:R-:W-:Y:S01]  /*c320*/  ISETP.GE.U32.AND P0, PT, R16, UR4, PT ;  /* 0x0000000410007c0c */ /* 0x000fe2000bf06070 */
[----:B------:R-:W-:-:S05]  /*c330*/  IMAD.IADD R17, R17, 0x1, R3 ;  /* 0x0000000111117824 */ /* 0x000fca00078e0203 */
[----:B------:R-:W-:-:S13]  /*c340*/  ISETP.GE.U32.AND.EX P0, PT, R17, UR5, PT, P0 ;  /* 0x0000000511007c0c */ /* 0x000fda000bf06100 */
[----:B------:R-:W-:Y:S05]  /*c350*/  @P0 BRA `(.L_x_66) ;  /* 0x0000000400800947 */ /* 0x000fea0003800000 */
[----:B------:R-:W0:Y:S01]  /*c360*/  S2UR UR6, SR_CTAID.X ;  /* 0x00000000000679c3 */ /* 0x000e220000002500 */
[----:B------:R-:W-:Y:S01]  /*c370*/  ULDC.64 UR4, c[0x0][0x628] ;  /* 0x00018a0000047ab9 */ /* 0x000fe20000000a00 */
[----:B------:R-:W-:Y:S01]  /*c380*/  ULDC UR7, c[0x0][0x150] ;  /* 0x0000540000077ab9 */ /* 0x000fe20000000800 */
[----:B------:R-:W-:Y:S01]  /*c390*/  ISETP.NE.U32.AND P0, PT, RZ, UR4, PT ;  /* 0x00000004ff007c0c */ /* 0x000fe2000bf05070 */
[----:B------:R-:W-:Y:S01]  /*c3a0*/  ULDC UR15, c[0x0][0x630] ;  /* 0x00018c00000f7ab9 */ /* 0x000fe20000000800 */
[C---:B------:R-:W-:Y:S01]  /*c3b0*/  R2UR UR16, R16.reuse ;  /* 0x00000000101072ca */ /* 0x040fe200000e0000 */
[----:B------:R-:W-:Y:S01]  /*c3c0*/  ULDC UR19, c[0x0][0x154] ;  /* 0x0000550000137ab9 */ /* 0x000fe20000000800 */
[----:B------:R-:W-:Y:S01]  /*c3d0*/  ISETP.NE.AND.EX P0, PT, RZ, UR5, PT, P0 ;  /* 0x00000005ff007c0c */ /* 0x000fe2000bf05300 */
[----:B------:R-:W2:Y:S01]  /*c3e0*/  S2UR UR18, SR_CTAID.Y ;  /* 0x00000000001279c3 */ /* 0x000ea20000002600 */
[----:B------:R-:W-:Y:S02]  /*c3f0*/  R2UR UR17, R17 ;  /* 0x00000000111172ca */ /* 0x000fe400000e0000 */
[----:B------:R-:W-:-:S02]  /*c400*/  R2UR UR12, R16 ;  /* 0x00000000100c72ca */ /* 0x000fc400000e0000 */
[----:B------:R-:W-:Y:S02]  /*c410*/  R2UR UR13, R17 ;  /* 0x00000000110d72ca */ /* 0x000fe400000e0000 */
[----:B0-----:R-:W-:-:S05]  /*c420*/  I2FP.F32.U32 R0, UR6 ;  /* 0x0000000600007c45 */ /* 0x001fca0008201000 */
[----:B------:R-:W-:-:S04]  /*c430*/  FMUL R0, R0, UR7 ;  /* 0x0000000700007c20 */ /* 0x000fc80008400000 */
[----:B------:R0:W3:Y:S01]  /*c440*/  F2I.U32.TRUNC.NTZ R3, R0 ;  /* 0x0000000000037305 */ /* 0x0000e2000020f000 */
[----:B--2---:R-:W-:Y:S05]  /*c450*/  @!P0 BRA `(.L_x_67) ;  /* 0x0000000000308947 */ /* 0x004fea0003800000 */
        /* <DEDUP_REMOVED lines=12> */
.L_x_67:
[----:B------:R-:W-:Y:S01]  /*c520*/  USHF.R.U64 UR47, UR12, UR15, UR13 ;  /* 0x0000000f0c2f7299 */ /* 0x000fe2000800120d */
[----:B0-----:R-:W-:Y:S01]  /*c530*/  I2FP.F32.U32 R0, UR18 ;  /* 0x0000001200007c45 */ /* 0x001fe20008201000 */
[----:B------:R-:W-:Y:S02]  /*c540*/  USHF.R.U32.HI UR4, URZ, UR15, UR13 ;  /* 0x0000000f3f047299 */ /* 0x000fe4000801160d */
[----:B------:R-:W-:Y:S02]  /*c550*/  UIADD3 UR10, UP0, URZ, -UR47, URZ ;  /* 0x8000002f3f0a7290 */ /* 0x000fe4000ff1e03f */
[----:B------:R-:W-:Y:S01]  /*c560*/  FMUL R0, R0, UR19 ;  /* 0x0000001300007c20 */ /* 0x000fe20008400000 */
[----:B------:R-:W-:Y:S01]  /*c570*/  ULDC.64 UR12, c[0x0][0x620] ;  /* 0x00018800000c7ab9 */ /* 0x000fe20000000a00 */
[----:B------:R-:W-:Y:S01]  /*c580*/  UIADD3.X UR4, URZ, ~UR4, URZ, UP0, !UPT ;  /* 0x800000043f047290 */ /* 0x000fe200087fe43f */
[----:B------:R-:W-:Y:S01]  /*c590*/  UMOV UR8, UR16 ;  /* 0x0000001000087c82 */ /* 0x000fe20008000000 */
[----:B------:R-:W-:-:S02]  /*c5a0*/  UMOV UR9, UR17 ;  /* 0x0000001100097c82 */ /* 0x000fc40008000000 */
[----:B------:R-:W0:Y:S01]  /*c5b0*/  F2I.U32.TRUNC.NTZ R0, R0 ;  /* 0x0000000000007305 */ /* 0x000e22000020f000 */
[----:B------:R-:W-:Y:S02]  /*c5c0*/  UIMAD UR4, UR4, UR12, URZ ;  /* 0x0000000c040472a4 */ /* 0x000fe4000f8e023f */
[----:B------:R-:W-:Y:S01]  /*c5d0*/  UIMAD.WIDE.U32 UR8, UR10, UR12, UR8 ;  /* 0x0000000c0a0872a5 */ /* 0x000fe2000f8e0008 */
[----:B---3--:R-:W-:Y:S01]  /*c5e0*/  R2UR UR12, R3 ;  /* 0x00000000030c72ca */ /* 0x008fe200000e0000 */
[----:B------:R-:W-:Y:S01]  /*c5f0*/  UIMAD UR10, UR10, UR13, UR4 ;  /* 0x0000000d0a0a72a4 */ /* 0x000fe2000f8e0204 */
[----:B------:R-:W-:Y:S01]  /*c600*/  ULDC UR11, c[0x0][0x618] ;  /* 0x00018600000b7ab9 */ /* 0x000fe20000000800 */
[----:B------:R-:W-:Y:S02]  /*c610*/  ULDC UR21, c[0x0][0x658] ;  /* 0x0001960000157ab9 */ /* 0x000fe40000000800 */
[----:B------:R-:W-:Y:S01]  /*c620*/  UIADD3 UR10, UR9, UR10, URZ ;  /* 0x0000000a090a7290 */ /* 0x000fe2000fffe03f */
[----:B------:R-:W-:Y:S01]  /*c630*/  UMOV UR16, 0xffffffff ;  /* 0xffffffff00107882 */ /* 0x000fe20000000000 */
[----:B------:R-:W-:Y:S01]  /*c640*/  ULDC.64 UR4, c[0x0][0x640] ;  /* 0x0001900000047ab9 */ /* 0x000fe20000000a00 */
[----:B------:R-:W-:Y:S01]  /*c650*/  USHF.L.U32 UR17, UR16, UR21, URZ ;  /* 0x0000001510117299 */ /* 0x000fe2000800063f */
[----:B------:R-:W-:Y:S01]  /*c660*/  ISETP.NE.U32.AND P0, PT, RZ, UR4, PT ;  /* 0x00000004ff007c0c */ /* 0x000fe2000bf05070 */
[----:B------:R-:W-:Y:S01]  /*c670*/  USHF.R.U64 UR8, UR8, UR11, UR10 ;  /* 0x0000000b08087299 */ /* 0x000fe2000800120a */
[----:B0-----:R-:W-:Y:S01]  /*c680*/  R2UR UR14, R0 ;  /* 0x00000000000e72ca */ /* 0x001fe200000e0000 */
[----:B------:R-:W-:Y:S01]  /*c690*/  USHF.R.U32.HI UR10, URZ, UR11, UR10 ;  /* 0x0000000b3f0a7299 */ /* 0x000fe2000801160a */
[----:B------:R-:W-:Y:S01]  /*c6a0*/  ISETP.NE.AND.EX P0, PT, RZ, UR5, PT, P0 ;  /* 0x00000005ff007c0c */ /* 0x000fe2000bf05300 */
[----:B------:R-:W-:Y:S01]  /*c6b0*/  ULDC UR15, c[0x0][0x608] ;  /* 0x00018200000f7ab9 */ /* 0x000fe20000000800 */
[----:B------:R-:W-:-:S02]  /*c6c0*/  ULOP3.LUT UR22, URZ, UR17, URZ, 0x33, !UPT ;  /* 0x000000113f167292 */ /* 0x000fc4000f8e333f */
[----:B------:R-:W-:Y:S02]  /*c6d0*/  USHF.R.U64 UR17, UR8, UR15, UR10 ;  /* 0x0000000f08117299 */ /* 0x000fe4000800120a */
[----:B------:R-:W-:Y:S01]  /*c6e0*/  USHF.R.U32.HI UR10, URZ, UR15, UR10 ;  /* 0x0000000f3f0a7299 */ /* 0x000fe2000801160a */
[----:B------:R-:W-:Y:S01]  /*c6f0*/  UMOV UR19, 0x1 ;  /* 0x0000000100137882 */ /* 0x000fe20000000000 */
[----:B------:R-:W-:Y:S02]  /*c700*/  UIADD3 UR12, -UR12, URZ, URZ ;  /* 0x0000003f0c0c7290 */ /* 0x000fe4000fffe13f */
[----:B------:R-:W-:Y:S02]  /*c710*/  USHF.L.U32 UR16, UR19, UR21, URZ ;  /* 0x0000001513107299 */ /* 0x000fe4000800063f */
[----:B------:R-:W-:Y:S01]  /*c720*/  USHF.R.U64 UR19, UR17, UR21, UR10 ;  /* 0x0000001511137299 */ /* 0x000fe2000800120a */
[----:B------:R-:W-:Y:S01]  /*c730*/  ULDC UR13, c[0x0][0x144] ;  /* 0x00005100000d7ab9 */ /* 0x000fe20000000800 */
[----:B------:R-:W-:Y:S01]  /*c740*/  ULDC UR7, c[0x0][0x600] ;  /* 0x0001800000077ab9 */ /* 0x000fe20000000800 */
[----:B------:R-:W-:-:S02]  /*c750*/  UIADD3 UR20, -UR14, URZ, URZ ;  /* 0x0000003f0e147290 */ /* 0x000fc4000fffe13f */
[----:B------:R-:W-:Y:S02]  /*c760*/  USHF.R.U32.HI UR15, URZ, UR21, UR10 ;  /* 0x000000153f0f7299 */ /* 0x000fe4000801160a */
[----:B------:R-:W-:Y:S02]  /*c770*/  UIADD3 UR9, UR7, -0x1, URZ ;  /* 0xffffffff07097890 */ /* 0x000fe4000fffe03f */
[----:B------:R-:W-:Y:S01]  /*c780*/  UIMAD UR49, UR13, UR12, UR6 ;  /* 0x0000000c0d3172a4 */ /* 0x000fe2000f8e0206 */
[----:B------:R-:W-:Y:S01]  /*c790*/  ULDC UR24, c[0x0][0x148] ;  /* 0x0000520000187ab9 */ /* 0x000fe20000000800 */
[----:B------:R-:W-:Y:S01]  /*c7a0*/  ULDC UR21, c[0x0][0x648] ;  /* 0x0001920000157ab9 */ /* 0x000fe20000000800 */
[----:B------:R-:W-:Y:S01]  /*c7b0*/  ULDC UR23, c[0x0][0x638] ;  /* 0x00018e0000177ab9 */ /* 0x000fe20000000800 */
        /* <DEDUP_REMOVED lines=12> */
.L_x_68:
[----:B------:R-:W-:Y:S01]  /*c880*/  UISETP.NE.AND UP0, UPT, UR37, URZ, UPT ;  /* 0x0000003f2500728c */ /* 0x000fe2000bf05270 */
[----:B------:R-:W-:Y:S01]  /*c890*/  IMAD.MOV.U32 R0, RZ, RZ, 0x1 ;  /* 0x00000001ff007424 */ /* 0x000fe200078e00ff */
[----:B------:R-:W-:Y:S02]  /*c8a0*/  USHF.R.U64 UR4, UR14, UR21, UR15 ;  /* 0x000000150e047299 */ /* 0x000fe4000800120f */
[----:B------:R-:W-:Y:S02]  /*c8b0*/  ULOP3.LUT UR17, UR17, UR22, URZ, 0xc0, !UPT ;  /* 0x0000001611117292 */ /* 0x000fe4000f8ec03f */
[----:B------:R-:W-:Y:S02]  /*c8c0*/  UIADD3 UR5, -UR4, URZ, URZ ;  /* 0x0000003f04057290 */ /* 0x000fe4000fffe13f */
[----:B------:R-:W-:Y:S02]  /*c8d0*/  UIMAD UR16, UR16, UR4, UR17 ;  /* 0x00000004101072a4 */ /* 0x000fe4000f8e0211 */
[----:B------:R-:W-:-:S02]  /*c8e0*/  ULOP3.LUT UR9, UR8, UR9, URZ, 0xc0, !UPT ;  /* 0x0000000908097292 */ /* 0x000fc4000f8ec03f */
[----:B------:R-:W-:Y:S02]  /*c8f0*/  @UP0 UIMAD UR49, UR24, UR20, UR18 ;  /* 0x00000014183102a4 */ /* 0x000fe4000f8e0212 */
[----:B------:R-:W-:-:S03]  /*c900*/  UIMAD UR4, UR5, UR23, UR19 ;  /* 0x00000017050472a4 */ /* 0x000fc6000f8e0213 */
[----:B------:R-:W-:Y:S01]  /*c910*/  ULDC UR5, c[0x0][0x610] ;  /* 0x0001840000057ab9 */ /* 0x000fe20000000800 */
[----:B------:R-:W-:Y:S02]  /*c920*/  UIMAD UR4, UR4, UR7, UR9 ;  /* 0x00000007040472a4 */ /* 0x000fe4000f8e0209 */
[----:B------:R-:W-:-:S04]  /*c930*/  UIMAD UR49, UR16, UR5, UR49 ;  /* 0x00000005103172a4 */ /* 0x000fc8000f8e0231 */
[----:B------:R-:W-:Y:S02]  /*c940*/  USEL UR48, UR4, UR49, !UP0 ;  /* 0x0000003104307287 */ /* 0x000fe4000c000000 */
[----:B------:R-:W-:-:S12]  /*c950*/  USEL UR49, UR49, UR4, !UP0 ;  /* 0x0000000431317287 */ /* 0x000fd8000c000000 */
.L_x_66:
[----:B------:R-:W-:-:S13]  /*c960*/  LOP3.LUT P0, RZ, R0, 0xff, RZ, 0xc0, !PT ;  /* 0x000000ff00ff7812 */ /* 0x000fda000780c0ff */
[----:B------:R-:W-:Y:S05]  /*c970*/  @P0 BRA `(.L_x_69) ;  /* 0xffffff4800f80947 */ /* 0x000fea000383ffff */
[----:B------:R-:W-:Y:S05]  /*c980*/  EXIT ;  /* 0x000000000000794d */ /* 0x000fea0003800000 */
.L_x_8:
[----:B------:R-:W-:Y:S01]  /*c990*/  ULDC.64 UR4, c[0x0][0x650] ;  /* 0x0001940000047ab9 */ /* 0x000fe20000000a00 */
[----:B------:R-:W-:Y:S01]  /*c9a0*/  PRMT R0, RZ, 0x7610, R0 ;  /* 0x00007610ff007816 */ /* 0x000fe20000000000 */
[----:B------:R-:W-:Y:S01]  /*c9b0*/  IMAD.MOV.U32 R4, RZ, RZ, -0x1 ;  /* 0xffffffffff047424 */ /* 0x000fe200078e00ff */
[----:B------:R-:W-:Y:S01]  /*c9c0*/  ISETP.GE.U32.AND P0, PT, R16, UR4, PT ;  /* 0x0000000410007c0c */ /* 0x000fe2000bf06070 */
[----:B------:R-:W-:Y:S02]  /*c9d0*/  IMAD.MOV.U32 R6, RZ, RZ, -0x1 ;  /* 0xffffffffff067424 */ /* 0x000fe400078e00ff */
[----:B------:R-:W-:Y:S01]  /*c9e0*/  IMAD.MOV.U32 R8, RZ, RZ, -0x1 ;  /* 0xffffffffff087424 */ /* 0x000fe200078e00ff */
        /* <DEDUP_REMOVED lines=22> */
.L_x_71:
[----:B------:R-:W-:Y:S01]  /*cb50*/  USHF.R.U64 UR4, UR14, UR19, UR15 ;  /* 0x000000130e047299 */ /* 0x000fe2000800120f */
[----:B------:R-:W-:Y:S01]  /*cb60*/  R2UR UR7, R17 ;  /* 0x00000000110772ca */ /* 0x000fe200000e0000 */
[----:B------:R-:W-:Y:S02]  /*cb70*/  USHF.R.U32.HI UR5, URZ, UR19, UR15 ;  /* 0x000000133f057299 */ /* 0x000fe4000801160f */
[----:B------:R-:W-:Y:S01]  /*cb80*/  UIADD3 UR13, UP0, URZ, -UR4, URZ ;  /* 0x800000043f0d7290 */ /* 0x000fe2000ff1e03f */
[----:B------:R-:W-:Y:S01]  /*cb90*/  ULDC.64 UR14, c[0x0][0x620] ;  /* 0x00018800000e7ab9 */ /* 0x000fe20000000a00 */
[----:B------:R-:W-:Y:S02]  /*cba0*/  UMOV UR6, UR20 ;  /* 0x0000001400067c82 */ /* 0x000fe40008000000 */
[----:B------:R-:W-:Y:S02]  /*cbb0*/  UIADD3.X UR5, URZ, ~UR5, URZ, UP0, !UPT ;  /* 0x800000053f057290 */ /* 0x000fe400087fe43f */
[----:B------:R-:W-:-:S02]  /*cbc0*/  UISETP.NE.AND UP1, UPT, UR37, URZ, UPT ;  /* 0x0000003f2500728c */ /* 0x000fc4000bf25270 */
[----:B------:R-:W-:Y:S02]  /*cbd0*/  UIMAD UR5, UR5, UR14, URZ ;  /* 0x0000000e050572a4 */ /* 0x000fe4000f8e023f */
[----:B------:R-:W-:Y:S02]  /*cbe0*/  UIMAD.WIDE.U32 UR6, UR13, UR14, UR6 ;  /* 0x0000000e0d0672a5 */ /* 0x000fe4000f8e0006 */
[----:B------:R-:W-:Y:S01]  /*cbf0*/  UIMAD UR5, UR13, UR15, UR5 ;  /* 0x0000000f0d0572a4 */ /* 0x000fe2000f8e0205 */
[----:B------:R-:W-:Y:S02]  /*cc00*/  ULDC UR14, c[0x0][0x608] ;  /* 0x00018200000e7ab9 */ /* 0x000fe40000000800 */
[----:B------:R-:W-:Y:S01]  /*cc10*/  ULDC UR13, c[0x0][0x618] ;  /* 0x00018600000d7ab9 */ /* 0x000fe20000000800 */
[----:B------:R-:W-:Y:S01]  /*cc20*/  UIADD3 UR5, UR7, UR5, URZ ;  /* 0x0000000507057290 */ /* 0x000fe2000fffe03f */
[----:B------:R-:W-:Y:S01]  /*cc30*/  ULDC UR22, c[0x0][0x658] ;  /* 0x0001960000167ab9 */ /* 0x000fe20000000800 */
[----:B------:R-:W-:-:S02]  /*cc40*/  @UP1 UIMAD UR8, UR11, UR12, UR10 ;  /* 0x0000000c0b0812a4 */ /* 0x000fc4000f8e020a */
[----:B------:R-:W-:Y:S02]  /*cc50*/  USHF.R.U64 UR17, UR6, UR13, UR5 ;  /* 0x0000000d06117299 */ /* 0x000fe40008001205 */
[----:B------:R-:W-:Y:S01]  /*cc60*/  USHF.R.U32.HI UR5, URZ, UR13, UR5 ;  /* 0x0000000d3f057299 */ /* 0x000fe20008011605 */
[----:B------:R-:W-:Y:S01]  /*cc70*/  ULDC.64 UR6, c[0x0][0x640] ;  /* 0x0001900000067ab9 */ /* 0x000fe20000000a00 */
[----:B------:R-:W-:Y:S01]  /*cc80*/  UMOV UR10, 0xffffffff ;  /* 0xffffffff000a7882 */ /* 0x000fe20000000000 */
[----:B------:R-:W-:Y:S01]  /*cc90*/  ISETP.NE.U32.AND P0, PT, RZ, UR6, PT ;  /* 0x00000006ff007c0c */ /* 0x000fe2000bf05070 */
[----:B------:R-:W-:Y:S02]  /*cca0*/  USHF.R.U64 UR18, UR17, UR14, UR5 ;  /* 0x0000000e11127299 */ /* 0x000fe40008001205 */
[----:B------:R-:W-:Y:S01]  /*ccb0*/  USHF.R.U32.HI UR5, URZ, UR14, UR5 ;  /* 0x0000000e3f057299 */ /* 0x000fe20008011605 */
[----:B------:R-:W-:Y:S01]  /*ccc0*/  ISETP.NE.AND.EX P0, PT, RZ, UR7, PT, P0 ;  /* 0x00000007ff007c0c */ /* 0x000fe2000bf05300 */
[----:B------:R-:W-:-:S02]  /*ccd0*/  USHF.L.U32 UR11, UR10, UR22, URZ ;  /* 0x000000160a0b7299 */ /* 0x000fc4000800063f */
[----:B------:R-:W-:Y:S01]  /*cce0*/  USHF.R.U64 UR19, UR18, UR22, UR5 ;  /* 0x0000001612137299 */ /* 0x000fe20008001205 */
[----:B------:R-:W-:Y:S01]  /*ccf0*/  ULDC UR20, c[0x0][0x600] ;  /* 0x0001800000147ab9 */ /* 0x000fe20000000800 */
[----:B------:R-:W-:Y:S02]  /*cd00*/  USHF.R.U32.HI UR10, URZ, UR22, UR5 ;  /* 0x000000163f0a7299 */ /* 0x000fe40008011605 */
[----:B------:R-:W-:Y:S02]  /*cd10*/  UIADD3 UR21, UR20, -0x1, URZ ;  /* 0xffffffff14157890 */ /* 0x000fe4000fffe03f */
[----:B------:R-:W-:Y:S01]  /*cd20*/  ULOP3.LUT UR26, URZ, UR11, URZ, 0x33, !UPT ;  /* 0x0000000b3f1a7292 */ /* 0x000fe2000f8e333f */
        /* <DEDUP_REMOVED lines=17> */
.L_x_72:
[----:B------:R-:W-:Y:S01]  /*ce40*/  USHF.R.U64 UR6, UR5, UR23, UR10 ;  /* 0x0000001705067299 */ /* 0x000fe2000800120a */
[----:B------:R-:W-:Y:S01]  /*ce50*/  IMAD.MOV.U32 R0, RZ, RZ, 0x1 ;  /* 0x00000001ff007424 */ /* 0x000fe200078e00ff */
[----:B------:R-:W-:Y:S01]  /*ce60*/  USHF.L.U32 UR25, UR25, UR22, URZ ;  /* 0x0000001619197299 */ /* 0x000fe2000800063f */
[----:B------:R-:W-:Y:S01]  /*ce70*/  IMAD.U32 R8, RZ, RZ, UR4 ;  /* 0x00000004ff087e24 */ /* 0x000fe2000f8e00ff */
[----:B------:R-:W-:Y:S02]  /*ce80*/  ULOP3.LUT UR5, UR18, UR26, URZ, 0xc0, !UPT ;  /* 0x0000001a12057292 */ /* 0x000fe4000f8ec03f */
[----:B------:R-:W-:Y:S02]  /*ce90*/  UIADD3 UR7, -UR6, URZ, URZ ;  /* 0x0000003f06077290 */ /* 0x000fe4000fffe13f */
[----:B------:R-:W-:Y:S02]  /*cea0*/  UIMAD UR6, UR25, UR6, UR5 ;  /* 0x00000006190672a4 */ /* 0x000fe4000f8e0205 */
[----:B------:R-:W-:-:S02]  /*ceb0*/  ULOP3.LUT UR17, UR17, UR21, URZ, 0xc0, !UPT ;  /* 0x0000001511117292 */ /* 0x000fc4000f8ec03f */
[----:B------:R-:W-:Y:S02]  /*cec0*/  UIMAD UR5, UR7, UR24, UR19 ;  /* 0x00000018070572a4 */ /* 0x000fe4000f8e0213 */
[----:B------:R-:W-:Y:S01]  /*ced0*/  UISETP.NE.AND UP0, UPT, UR37, URZ, UPT ;  /* 0x0000003f2500728c */ /* 0x000fe2000bf05270 */
[----:B------:R-:W-:Y:S01]  /*cee0*/  ULDC UR7, c[0x0][0x610] ;  /* 0x0001840000077ab9 */ /* 0x000fe20000000800 */
[----:B------:R-:W-:Y:S02]  /*cef0*/  UIMAD UR5, UR5, UR20, UR17 ;  /* 0x00000014050572a4 */ /* 0x000fe4000f8e0211 */
[----:B------:R-:W-:-:S04]  /*cf00*/  UIMAD UR8, UR6, UR7, UR8 ;  /* 0x00000007060872a4 */ /* 0x000fc8000f8e0208 */
[----:B------:R-:W-:Y:S02]  /*cf10*/  USEL UR6, UR5, UR8, !UP0 ;  /* 0x0000000805067287 */ /* 0x000fe4000c000000 */
[----:B------:R-:W-:-:S04]  /*cf20*/  USEL UR8, UR8, UR5, !UP0 ;  /* 0x0000000508087287 */ /* 0x000fc8000c000000 */
[----:B------:R-:W-:Y:S02]  /*cf30*/  IMAD.U32 R6, RZ, RZ, UR6 ;  /* 0x00000006ff067e24 */ /* 0x000fe4000f8e00ff */
[----:B------:R-:W-:-:S07]  /*cf40*/  IMAD.U32 R4, RZ, RZ, UR8 ;  /* 0x00000008ff047e24 */ /* 0x000fce000f8e00ff */
.L_x_70:
[----:B------:R-:W-:-:S08]  /*cf50*/  NOP ;  /* 0x0000000000007918 */ /* 0x000fd00000000000 */
[----:B------:R-:W0:-:S00]  /*cf60*/  USETMAXREG.DEALLOC.CTAPOOL 0x28 ;  /* 0x00000028000079c8 */ /* 0x000e0000080e0500 */
[----:B------:R-:W-:-:S13]  /*cf70*/  ISETP.NE.AND P0, PT, RZ, UR9, PT ;  /* 0x00000009ff007c0c */ /* 0x000fda000bf05270 */
[----:B------:R-:W-:Y:S05]  /*cf80*/  @P0 EXIT ;  /* 0x000000000000094d */ /* 0x000fea0003800000 */
[----:B0-----:R-:W-:Y:S01]  /*cf90*/  LOP3.LUT P0, RZ, R0, 0xff, RZ, 0xc0, !PT ;  /* 0x000000ff00ff7812 */ /* 0x001fe2000780c0ff */
[----:B------:R-:W-:Y:S02]  /*cfa0*/  IMAD.MOV.U32 R0, RZ, RZ, 0x1 ;  /* 0x00000001ff007424 */ /* 0x000fe400078e00ff */
[----:B------:R-:W-:-:S10]  /*cfb0*/  IMAD.MOV.U32 R3, RZ, RZ, RZ ;  /* 0x000000ffff037224 */ /* 0x000fd400078e00ff */
[----:B------:R-:W-:Y:S05]  /*cfc0*/  @!P0 BRA `(.L_x_73) ;  /* 0x0000000c00648947 */ /* 0x000fea0003800000 */
[----:B------:R-:W0:Y:S01]  /*cfd0*/  S2UR UR4, SR_CgaCtaId ;  /* 0x00000000000479c3 */ /* 0x000e220000008800 */
[----:B------:R-:W-:Y:S01]  /*cfe0*/  ULDC UR5, c[0x0][0x28c] ;  /* 0x0000a30000057ab9 */ /* 0x000fe20000000800 */
[----:B------:R-:W-:Y:S01]  /*cff0*/  ULDC UR6, c[0x0][0x600] ;  /* 0x0001800000067ab9 */ /* 0x000fe20000000800 */
[----:B------:R-:W-:Y:S01]  /*d000*/  UIADD3 UR11, UR5, 0x1f, URZ ;  /* 0x0000001f050b7890 */ /* 0x000fe2000fffe03f */
[----:B------:R-:W-:Y:S01]  /*d010*/  BSSY B0, `(.L_x_73) ;  /* 0x00000d4000007945 */ /* 0x000fe20003800000 */
[----:B------:R-:W-:Y:S01]  /*d020*/  ULDC UR9, c[0x0][0x658] ;  /* 0x0001960000097ab9 */ /* 0x000fe20000000800 */
[----:B------:R-:W-:Y:S01]  /*d030*/  UMOV UR12, 0x1 ;  /* 0x00000001000c7882 */ /* 0x000fe20000000000 */
[----:B------:R-:W-:Y:S01]  /*d040*/  UIADD3 UR5, UR6, -0x1, URZ ;  /* 0xffffffff06057890 */ /* 0x000fe2000fffe03f */
[----:B------:R-:W-:Y:S01]  /*d050*/  IMAD.MOV.U32 R10, RZ, RZ, 0x1 ;  /* 0x00000001ff0a7424 */ /* 0x000fe200078e00ff */
[----:B------:R-:W-:Y:S01]  /*d060*/  UMOV UR10, 0xffffffff ;  /* 0xffffffff000a7882 */ /* 0x000fe20000000000 */
[----:B------:R-:W-:Y:S01]  /*d070*/  USHF.L.U32 UR6, UR12, UR9, URZ ;  /* 0x000000090c067299 */ /* 0x000fe2000800063f */
[----:B------:R-:W-:Y:S01]  /*d080*/  IMAD.MOV.U32 R0, RZ, RZ, 0x1 ;  /* 0x00000001ff007424 */ /* 0x000fe200078e00ff */
[----:B------:R-:W-:Y:S01]  /*d090*/  USHF.R.S32.HI UR12, URZ, 0x1f, UR11 ;  /* 0x0000001f3f0c7899 */ /* 0x000fe2000801140b */
[----:B------:R-:W-:Y:S01]  /*d0a0*/  IMAD.MOV.U32 R3, RZ, RZ, RZ ;  /* 0x000000ffff037224 */ /* 0x000fe200078e00ff */
[----:B------:R-:W-:Y:S01]  /*d0b0*/  ULDC UR8, c[0x0][0xc] ;  /* 0x0000030000087ab9 */ /* 0x000fe20000000800 */
[----:B------:R-:W-:-:S02]  /*d0c0*/  USHF.L.U32 UR14, UR10, UR9, URZ ;  /* 0x000000090a0e7299 */ /* 0x000fc4000800063f */
[----:B------:R-:W-:Y:S01]  /*d0d0*/  ULEA.HI UR12, UR12, UR11, URZ, 0x5 ;  /* 0x0000000b0c0c7291 */ /* 0x000fe2000f8f283f */
[----:B------:R-:W-:Y:S01]  /*d0e0*/  ULDC UR9, c[0x0][0x10] ;  /* 0x0000040000097ab9 */ /* 0x000fe20000000800 */
[----:B------:R-:W-:Y:S01]  /*d0f0*/  ULDC UR10, c[0x0][0x14] ;  /* 0x00000500000a7ab9 */ /* 0x000fe20000000800 */
[----:B------:R-:W-:Y:S02]  /*d100*/  UIMAD.WIDE.U32 UR8, UR8, UR9, URZ ;  /* 0x00000009080872a5 */ /* 0x000fe4000f8e003f */
[----:B------:R-:W-:Y:S02]  /*d110*/  USHF.R.S32.HI UR13, URZ, 0x5, UR12 ;  /* 0x000000053f0d7899 */ /* 0x000fe4000801140c */
[----:B0-----:R-:W-:Y:S02]  /*d120*/  ULOP3.LUT UR4, UR4, 0x1, URZ, 0xc0, !UPT ;  /* 0x0000000104047892 */ /* 0x001fe4000f8ec03f */
[----:B------:R-:W-:Y:S02]  /*d130*/  UIMAD.WIDE.U32 UR22, UR8, UR10, URZ ;  /* 0x0000000a081672a5 */ /* 0x000fe4000f8e003f */
[----:B------:R-:W-:Y:S01]  /*d140*/  UIMAD UR15, UR9, UR10, URZ ;  /* 0x0000000a090f72a4 */ /* 0x000fe2000f8e023f */
[----:B------:R-:W-:Y:S01]  /*d150*/  UMOV UR7, 0x700 ;  /* 0x0000070000077882 */ /* 0x000fe20000000000 */
[----:B------:R-:W-:-:S02]  /*d160*/  ULOP3.LUT UR25, UR36, 0x2, URZ, 0xfc, !UPT ;  /* 0x0000000224197892 */ /* 0x000fc4000f8efc3f */
[----:B------:R-:W-:Y:S02]  /*d170*/  UIMAD UR7, UR4, UR7, 0x2a200 ;  /* 0x0002a200040774a4 */ /* 0x000fe4000f8e0207 */
[----:B------:R-:W-:Y:S02]  /*d180*/  ULOP3.LUT UR14, URZ, UR14, URZ, 0x33, !UPT ;  /* 0x0000000e3f0e7292 */ /* 0x000fe4000f8e333f */
[----:B------:R-:W-:Y:S02]  /*d190*/  UIADD3 UR15, UR23, UR15, URZ ;  /* 0x0000000f170f7290 */ /* 0x000fe4000fffe03f */
[----:B------:R-:W-:Y:S01]  /*d1a0*/  UIADD3 UR28, UR13, 0x1, URZ ;  /* 0x000000010d1c7890 */ /* 0x000fe2000fffe03f */
[----:B------:R-:W-:-:S11]  /*d1b0*/  ULDC.64 UR26, c[0x0][0x198] ;  /* 0x00006600001a7ab9 */ /* 0x000fd60000000a00 */
.L_x_84:
[----:B------:R-:W-:-:S03]  /*d1c0*/  UMOV UR8, 0xffffffff ;  /* 0xffffffff00087882 */ /* 0x000fc60000000000 */
[----:B------:R-:W-:Y:S05]  /*d1d0*/  BRA.DIV UR8, `(.L_x_74) ;  /* 0x0000001608387947 */ /* 0x000fea000b800000 */
[----:B------:R-:W-:-:S13]  /*d1e0*/  ELECT P6, URZ, PT ;  /* 0x00000000003f782f */ /* 0x000fda00038c0000 */
.L_x_105:
[----:B------:R-:W0:Y:S01]  /*d1f0*/  LDC R5, c[0x0][0x28c] ;  /* 0x0000a300ff057b82 */ /* 0x000e220000000800 */
[----:B------:R-:W-:Y:S01]  /*d200*/  BSSY B1, `(.L_x_75) ;  /* 0x000003c000017945 */ /* 0x000fe20003800000 */
[----:B0-----:R-:W-:-:S13]  /*d210*/  ISETP.LT.OR P6, PT, R5, 0x1, !P6 ;  /* 0x000000010500780c */ /* 0x001fda00077c1670 */
[----:B------:R-:W-:Y:S05]  /*d220*/  @P6 BRA `(.L_x_76) ;  /* 0x0000000000e46947 */ /* 0x000fea0003800000 */
[----:B------:R-:W-:Y:S01]  /*d230*/  R2UR UR8, R6 ;  /* 0x00000000060872ca */ /* 0x000fe200000e0000 */
[----:B------:R-:W-:Y:S02]  /*d240*/  IMAD R11, R4, 0x180, RZ ;  /* 0x00000180040b7824 */ /* 0x000fe400078e02ff */
[----:B------:R-:W-:Y:S02]  /*d250*/  IMAD.MOV.U32 R14, RZ, RZ, RZ ;  /* 0x000000ffff0e7224 */ /* 0x000fe400078e00ff */
[----:B------:R-:W-:Y:S02]  /*d260*/  IMAD.U32 R15, RZ, RZ, UR28 ;  /* 0x0000001cff0f7e24 */ /* 0x000fe4000f8e00ff */
[----:B------:R-:W-:Y:S02]  /*d270*/  IMAD.MOV.U32 R4, RZ, RZ, R0 ;  /* 0x000000ffff047224 */ /* 0x000fe400078e0000 */
[----:B------:R-:W-:-:S04]  /*d280*/  IMAD.MOV.U32 R5, RZ, RZ, R3 ;  /* 0x000000ffff057224 */ /* 0x000fc800078e0003 */
[----:B------:R-:W-:-:S06]  /*d290*/  ULEA UR8, UR8, UR4, 0x1 ;  /* 0x0000000408087291 */ /* 0x000fcc000f8e083f */
[----:B------:R-:W-:-:S04]  /*d2a0*/  IMAD.U32 R9, RZ, RZ, UR8 ;  /* 0x00000008ff097e24 */ /* 0x000fc8000f8e00ff */
[----:B------:R-:W-:-:S07]  /*d2b0*/  IMAD R9, R9, 0x38, RZ ;  /* 0x0000003809097824 */ /* 0x000fce00078e02ff */
.L_x_79:
[----:B------:R-:W0:Y:S01]  /*d2c0*/  S2R R7, SR_CgaCtaId ;  /* 0x0000000000077919 */ /* 0x000e220000008800 */
[----:B------:R-:W-:Y:S02]  /*d2d0*/  MOV R6, 0x400 ;  /* 0x0000040000067802 */ /* 0x000fe40000000f00 */
[----:B------:R-:W-:Y:S02]  /*d2e0*/  LOP3.LUT P1, RZ, R2, 0x7f, RZ, 0xc0, !PT ;  /* 0x0000007f02ff7812 */ /* 0x000fe4000782c0ff */
[----:B0-----:R-:W-:Y:S02]  /*d2f0*/  LEA R12, R7, R6, 0x18 ;  /* 0x00000006070c7211 */ /* 0x001fe400078ec0ff */
[----:B------:R-:W-:-:S09]  /*d300*/  SHF.L.U32 R6, R4, 0x1f, RZ ;  /* 0x0000001f04067819 */ /* 0x000fd200000006ff */
[----:B------:R-:W0:Y:S01]  /*d310*/  @!P1 LDC R7, c[0x0][0x500] ;  /* 0x00014000ff079b82 */ /* 0x000e220000000800 */
[----:B------:R-:W-:-:S04]  /*d320*/  IMAD R13, R5, 0x8, R12 ;  /* 0x00000008050d7824 */ /* 0x000fc800078e020c */
[----:B------:R-:W1:Y:S02]  /*d330*/  SYNCS.PHASECHK.TRANS64.TRYWAIT P0, [R13+URZ+0x70], R6 ;  /* 0x000070060d0075a7 */ /* 0x000e64000800017f */
[----:B-1----:R-:W-:Y:S05]  /*d340*/  @!P0 BRA `(.L_x_77) ;  /* 0x0000001000fc8947 */ /* 0x002fea0003800000 */
.L_x_106:
[----:B------:R-:W-:Y:S01]  /*d350*/  UPRMT UR8, UR25, 0x9910, URZ ;  /* 0x0000991019087896 */ /* 0x000fe2000800003f */
[----:B0-----:R0:W-:Y:S03]  /*d360*/  @!P1 SYNCS.ARRIVE.TRANS64 RZ, [R13+URZ], R7 ;  /* 0x000000070dff99a7 */ /* 0x0011e6000800003f */
[----:B------:R-:W-:-:S06]  /*d370*/  UISETP.NE.AND UP0, UPT, UR8, 0x2, UPT ;  /* 0x000000020800788c */ /* 0x000fcc000bf05270 */
[----:B------:R-:W-:-:S13]  /*d380*/  PLOP3.LUT P0, PT, PT, PT, UP0, 0x80, 0x0 ;  /* 0x000000000000781c */ /* 0x000fda0003f0f008 */
[----:B0-----:R-:W-:Y:S05]  /*d390*/  @P0 BRA `(.L_x_78) ;  /* 0x0000000000040947 */ /* 0x001fea0003800000 */
[----:B------:R-:W-:Y:S01]  /*d3a0*/  BPT.TRAP 0x1 ;  /* 0x000000040000795c */ /* 0x000fe20000300000 */
.L_x_78:
[C---:B-1----:R-:W-:Y:S01]  /*d3b0*/  IMAD R6, R5.reuse, 0x3000, R12 ;  /* 0x0000300005067824 */ /* 0x042fe200078e020c */
[----:B------:R-:W-:Y:S01]  /*d3c0*/  R2UR UR11, R5 ;  /* 0x00000000050b72ca */ /* 0x000fe200000e0000 */
[----:B------:R-:W-:Y:S01]  /*d3d0*/  VIADD R15, R15, 0xffffffff ;  /* 0xffffffff0f0f7836 */ /* 0x000fe20000000000 */
[----:B------:R-:W-:Y:S01]  /*d3e0*/  R2UR UR20, R12 ;  /* 0x000000000c1472ca */ /* 0x000fe200000e0000 */
[----:B------:R-:W-:Y:S01]  /*d3f0*/  UIADD3 UR16, UP0, UR26, 0xf0, URZ ;  /* 0x000000f01a107890 */ /* 0x000fe2000ff1e03f */
[----:B------:R-:W-:Y:S01]  /*d400*/  R2UR UR8, R6 ;  /* 0x00000000060872ca */ /* 0x000fe200000e0000 */
[----:B------:R-:W-:Y:S01]  /*d410*/  UIADD3 UR30, UP1, UR26, 0x1f0, URZ ;  /* 0x000001f01a1e7890 */ /* 0x000fe2000ff3e03f */
[----:B------:R-:W-:Y:S01]  /*d420*/  R2UR UR21, R11 ;  /* 0x000000000b1572ca */ /* 0x000fe200000e0000 */
[----:B------:R-:W-:Y:S01]  /*d430*/  UIADD3.X UR17, URZ, UR27, URZ, UP0, !UPT ;  /* 0x0000001b3f117290 */ /* 0x000fe200087fe43f */
[----:B------:R-:W-:Y:S01]  /*d440*/  R2UR UR9, R13 ;  /* 0x000000000d0972ca */ /* 0x000fe200000e0000 */
[----:B------:R-:W-:Y:S01]  /*d450*/  VIADD R5, R5, 0x1 ;  /* 0x0000000105057836 */ /* 0x000fe20000000000 */
[----:B------:R-:W-:Y:S01]  /*d460*/  R2UR UR10, R14 ;  /* 0x000000000e0a72ca */ /* 0x000fe200000e0000 */
[----:B------:R-:W-:Y:S01]  /*d470*/  UIADD3.X UR31, URZ, UR27, URZ, UP1, !UPT ;  /* 0x0000001b3f1f7290 */ /* 0x000fe20008ffe43f */
[----:B------:R-:W-:Y:S01]  /*d480*/  R2UR UR12, R8 ;  /* 0x00000000080c72ca */ /* 0x000fe200000e0000 */
[----:B------:R-:W-:Y:S01]  /*d490*/  UIMAD UR11, UR11, 0xe00, UR7 ;  /* 0x00000e000b0b78a4 */ /* 0x000fe2000f8e0207 */
[----:B------:R-:W-:Y:S01]  /*d4a0*/  R2UR UR24, R9 ;  /* 0x00000000091872ca */ /* 0x000fe200000e0000 */
[----:B------:R-:W-:Y:S01]  /*d4b0*/  UMOV UR18, 0x0 ;  /* 0x0000000000127882 */ /* 0x000fe20000000000 */
[----:B------:R-:W-:Y:S01]  /*d4c0*/  ISETP.GT.AND P1, PT, R15, 0x1, PT ;  /* 0x000000010f00780c */ /* 0x000fe20003f24270 */
[----:B------:R-:W-:Y:S01]  /*d4d0*/  UIADD3 UR8, UR8, 0x200, URZ ;  /* 0x0000020008087890 */ /* 0x000fe2000fffe03f */
[----:B------:R-:W-:Y:S01]  /*d4e0*/  ISETP.NE.AND P0, PT, R5, 0xe, PT ;  /* 0x0000000e0500780c */ /* 0x000fe20003f05270 */
[----:B------:R-:W-:Y:S01]  /*d4f0*/  UIADD3 UR20, UR20, UR11, URZ ;  /* 0x0000000b14147290 */ /* 0x000fe2000fffe03f */
[----:B------:R-:W-:Y:S01]  /*d500*/  VIADD R14, R14, 0x20 ;  /* 0x000000200e0e7836 */ /* 0x000fe20000000000 */
[----:B------:R-:W-:Y:S01]  /*d510*/  UMOV UR19, 0x10000000 ;  /* 0x1000000000137882 */ /* 0x000fe20000000000 */
[----:B------:R-:W-:Y:S01]  /*d520*/  UMOV UR11, UR21 ;  /* 0x00000015000b7c82 */ /* 0x000fe20008000000 */
[----:B------:R-:W-:Y:S01]  /*d530*/  UMOV UR29, 0x30000 ;  /* 0x00030000001d7882 */ /* 0x000fe20000000000 */
[----:B------:R-:W-:-:S02]  /*d540*/  SEL R7, RZ, 0x1, P0 ;  /* 0x00000001ff077807 */ /* 0x000fc40000000000 */
[----:B------:R0:W-:Y:S01]  /*d550*/  UTMALDG.3D [UR8], [UR16], desc[UR18] ;  /* 0x00001208100075b4 */ /* 0x0001e20008011000 */
[----:B------:R-:W-:Y:S02]  /*d560*/  SEL R5, R5, RZ, P0 ;  /* 0x000000ff05057207 */ /* 0x000fe40000000000 */
[----:B------:R-:W-:Y:S01]  /*d570*/  LOP3.LUT R4, R4, R7, RZ, 0x3c, !PT ;  /* 0x0000000704047212 */ /* 0x000fe200078e3cff */
[----:B0-----:R-:W-:Y:S01]  /*d580*/  UMOV UR8, UR20 ;  /* 0x0000001400087c82 */ /* 0x001fe20008000000 */
[----:B------:R-:W-:Y:S02]  /*d590*/  UMOV UR11, UR24 ;  /* 0x00000018000b7c82 */ /* 0x000fe40008000000 */
[----:B------:R0:W-:Y:S02]  /*d5a0*/  UTMALDG.3D.MULTICAST [UR8], [UR30], UR29, desc[UR18] ;  /* 0x000012081e0073b4 */ /* 0x0001e4000801181d */
[----:B0-----:R-:W-:Y:S05]  /*d5b0*/  @P1 BRA `(.L_x_79) ;  /* 0xfffffffc00401947 */ /* 0x001fea000383ffff */
.L_x_76:
[----:B------:R-:W-:Y:S05]  /*d5c0*/  BSYNC B1 ;  /* 0x0000000000017941 */ /* 0x000fea0003800000 */
.L_x_75:
[----:B------:R-:W-:Y:S01]  /*d5d0*/  LOP3.LUT P1, RZ, R10, 0xff, RZ, 0xc0, !PT ;  /* 0x000000ff0aff7812 */ /* 0x000fe2000782c0ff */
[----:B------:R-:W-:Y:S01]  /*d5e0*/  VIADD R6, R3, UR13 ;  /* 0x0000000d03067c36 */ /* 0x000fe20008000000 */
[----:B------:R-:W-:Y:S01]  /*d5f0*/  ULDC.64 UR8, c[0x0][0x650] ;  /* 0x0001940000087ab9 */ /* 0x000fe20000000a00 */
[----:B------:R-:W-:Y:S01]  /*d600*/  IMAD.U32 R7, RZ, RZ, UR13 ;  /* 0x0000000dff077e24 */ /* 0x000fe2000f8e00ff */
[----:B------:R-:W-:Y:S01]  /*d610*/  UISETP.GE.U32.AND UP0, UPT, UR13, 0xe, UPT ;  /* 0x0000000e0d00788c */ /* 0x000fe2000bf06070 */
[----:B------:R-:W-:Y:S01]  /*d620*/  BSSY B1, `(.L_x_80) ;  /* 0x0000070000017945 */ /* 0x000fe20003800000 */
[----:B------:R-:W-:Y:S02]  /*d630*/  ISETP.GT.U32.AND P0, PT, R6, 0xd, PT ;  /* 0x0000000d0600780c */ /* 0x000fe40003f04070 */
[----:B------:R-:W-:Y:S02]  /*d640*/  SHF.R.U32.HI R4, RZ, 0x1, R6 ;  /* 0x00000001ff047819 */ /* 0x000fe40000011606 */
[----:B------:R-:W-:-:S02]  /*d650*/  ISETP.LT.U32.AND P0, PT, R7, 0xe, P0 ;  /* 0x0000000e0700780c */ /* 0x000fc40000701070 */
[----:B------:R-:W-:Y:S01]  /*d660*/  PLOP3.LUT P2, PT, PT, PT, UP0, 0x80, 0x0 ;  /* 0x000000000000781c */ /* 0x000fe20003f4f008 */
[----:B------:R-:W0:Y:S01]  /*d670*/  @P1 S2R R8, SR_CgaCtaId ;  /* 0x0000000000081919 */ /* 0x000e220000008800 */
[----:B------:R-:W-:Y:S01]  /*d680*/  @P1 MOV R3, 0x400 ;  /* 0x0000040000031802 */ /* 0x000fe20000000f00 */
[----:B------:R-:W-:Y:S01]  /*d690*/  IMAD.WIDE.U32 R4, R4, -0x6db6db6d, RZ ;  /* 0x9249249304047825 */ /* 0x000fe200078e00ff */
[----:B------:R-:W-:-:S03]  /*d6a0*/  PRMT R10, RZ, 0x7610, R10 ;  /* 0x00007610ff0a7816 */ /* 0x000fc6000000000a */
[----:B------:R-:W-:Y:S01]  /*d6b0*/  IMAD.MOV.U32 R4, RZ, RZ, -0x1 ;  /* 0xffffffffff047424 */ /* 0x000fe200078e00ff */
[----:B------:R-:W-:Y:S02]  /*d6c0*/  SHF.R.U32.HI R5, RZ, 0x2, R5 ;  /* 0x00000002ff057819 */ /* 0x000fe40000011605 */
[----:B0-----:R-:W-:Y:S01]  /*d6d0*/  @P1 LEA R3, R8, R3, 0x18 ;  /* 0x0000000308031211 */ /* 0x001fe200078ec0ff */
[----:B------:R-:W-:-:S03]  /*d6e0*/  IMAD.MOV.U32 R8, RZ, RZ, -0x1 ;  /* 0xffffffffff087424 */ /* 0x000fc600078e00ff */
[----:B------:R0:W-:Y:S01]  /*d6f0*/  @P1 SYNCS.ARRIVE.TRANS64.A1T0 RZ, [R3+URZ+0xf8], RZ ;  /* 0x0000f8ff03ff19a7 */ /* 0x0001e2000810003f */
[----:B------:R-:W-:-:S04]  /*d700*/  IADD3 R16, P1, R16, UR22, RZ ;  /* 0x0000001610107c10 */ /* 0x000fc8000ff3e0ff */
[----:B------:R-:W-:Y:S02]  /*d710*/  IADD3.X R17, R17, UR15, RZ, P1, !PT ;  /* 0x0000000f11117c10 */ /* 0x000fe40008ffe4ff */
[----:B0-----:R-:W-:Y:S02]  /*d720*/  SEL R3, RZ, 0x1, !P0 ;  /* 0x00000001ff037807 */ /* 0x001fe40004000000 */
[----:B------:R-:W-:Y:S02]  /*d730*/  ISETP.GE.U32.AND P0, PT, R16, UR8, PT ;  /* 0x0000000810007c0c */ /* 0x000fe4000bf06070 */
[----:B------:R-:W-:Y:S01]  /*d740*/  LOP3.LUT R0, R0, R3, RZ, 0x3c, !PT ;  /* 0x0000000300007212 */ /* 0x000fe200078e3cff */
[----:B------:R-:W-:Y:S01]  /*d750*/  IMAD R3, R5, -0xe, R6 ;  /* 0xfffffff205037824 */ /* 0x000fe200078e0206 */
[----:B------:R-:W-:Y:S01]  /*d760*/  ISETP.GE.U32.AND.EX P0, PT, R17, UR9, PT, P0 ;  /* 0x0000000911007c0c */ /* 0x000fe2000bf06100 */
[----:B------:R-:W-:Y:S01]  /*d770*/  IMAD.MOV.U32 R6, RZ, RZ, -0x1 ;  /* 0xffffffffff067424 */ /* 0x000fe200078e00ff */
[----:B------:R-:W-:-:S02]  /*d780*/  @P2 LOP3.LUT R0, R0, 0x1, R5, 0x78, !PT ;  /* 0x0000000100002812 */ /* 0x000fc400078e7805 */
[----:B------:R-:W-:-:S09]  /*d790*/  PRMT R5, RZ, 0x7610, R5 ;  /* 0x00007610ff057816 */ /* 0x000fd20000000005 */
[----:B------:R-:W-:Y:S05]  /*d7a0*/  @P0 BRA `(.L_x_81) ;  /* 0x00000004005c0947 */ /* 0x000fea0003800000 */
[----:B------:R-:W-:Y:S01]  /*d7b0*/  ULDC.64 UR8, c[0x0][0x628] ;  /* 0x00018a0000087ab9 */ /* 0x000fe20000000a00 */
[----:B------:R-:W0:Y:S01]  /*d7c0*/  S2R R12, SR_CTAID.X ;  /* 0x00000000000c7919 */ /* 0x000e220000002500 */
[----:B------:R-:W-:Y:S01]  /*d7d0*/  ISETP.NE.U32.AND P0, PT, RZ, UR8, PT ;  /* 0x00000008ff007c0c */ /* 0x000fe2000bf05070 */
[----:B------:R-:W-:Y:S01]  /*d7e0*/  ULDC UR11, c[0x0][0x630] ;  /* 0x00018c00000b7ab9 */ /* 0x000fe20000000800 */
[----:B------:R-:W-:Y:S01]  /*d7f0*/  IMAD.MOV.U32 R4, RZ, RZ, R16 ;  /* 0x000000ffff047224 */ /* 0x000fe200078e0010 */
[----:B------:R-:W1:Y:S01]  /*d800*/  S2R R11, SR_CTAID.Y ;  /* 0x00000000000b7919 */ /* 0x000e620000002600 */
[----:B------:R-:W-:Y:S01]  /*d810*/  ISETP.NE.AND.EX P0, PT, RZ, UR9, PT, P0 ;  /* 0x00000009ff007c0c */ /* 0x000fe2000bf05300 */
[----:B------:R-:W-:-:S12]  /*d820*/  IMAD.MOV.U32 R5, RZ, RZ, R17 ;  /* 0x000000ffff057224 */ /* 0x000fd800078e0011 */
[----:B------:R-:W-:Y:S05]  /*d830*/  @!P0 BRA `(.L_x_82) ;  /* 0x0000000000288947 */ /* 0x000fea0003800000 */
[----:B------:R-:W-:Y:S02]  /*d840*/  ULDC UR10, c[0x0][0x634] ;  /* 0x00018d00000a7ab9 */ /* 0x000fe40000000800 */
[----:B------:R-:W-:-:S05]  /*d850*/  IADD3 R9, P0, R16, UR10, RZ ;  /* 0x0000000a10097c10 */ /* 0x000fca000ff1e0ff */
[----:B------:R-:W-:-:S04]  /*d860*/  IMAD.X R13, RZ, RZ, R17, P0 ;  /* 0x000000ffff0d7224 */ /* 0x000fc800000e0611 */
[----:B------:R-:W-:-:S04]  /*d870*/  IMAD.WIDE.U32 R6, R13, UR8, RZ ;  /* 0x000000080d067c25 */ /* 0x000fc8000f8e00ff */
[----:B------:R-:W-:-:S04]  /*d880*/  IMAD.WIDE.U32 R6, P0, R9, UR9, R6 ;  /* 0x0000000909067c25 */ /* 0x000fc8000f800006 */
[----:B------:R-:W-:-:S04]  /*d890*/  IMAD.WIDE.U32 R8, R9, UR8, RZ ;  /* 0x0000000809087c25 */ /* 0x000fc8000f8e00ff */
[----:B------:R-:W-:Y:S01]  /*d8a0*/  IMAD.X R5, RZ, RZ, RZ, P0 ;  /* 0x000000ffff057224 */ /* 0x000fe200000e06ff */
[----:B------:R-:W-:Y:S01]  /*d8b0*/  IADD3 RZ, P0, R9, R6, RZ ;  /* 0x0000000609ff7210 */ /* 0x000fe20007f1e0ff */
[----:B------:R-:W-:-:S04]  /*d8c0*/  IMAD.MOV.U32 R4, RZ, RZ, R7 ;  /* 0x000000ffff047224 */ /* 0x000fc800078e0007 */
[----:B------:R-:W-:-:S08]  /*d8d0*/  IMAD.WIDE.U32.X R4, R13, UR9, R4, P0 ;  /* 0x000000090d047c25 */ /* 0x000fd000080e0404 */
.L_x_82:
[--C-:B------:R-:W-:Y:S01]  /*d8e0*/  SHF.R.U64 R8, R4, UR11, R5.reuse ;  /* 0x0000000b04087c19 */ /* 0x100fe20008001205 */
[----:B------:R-:W-:Y:S01]  /*d8f0*/  ULDC.64 UR8, c[0x0][0x620] ;  /* 0x0001880000087ab9 */ /* 0x000fe20000000a00 */
[----:B------:R-:W-:Y:S01]  /*d900*/  SHF.R.U32.HI R4, RZ, UR11, R5 ;  /* 0x0000000bff047c19 */ /* 0x000fe20008011605 */
[----:B------:R-:W2:Y:S01]  /*d910*/  LDC R19, c[0x0][0x144] ;  /* 0x00005100ff137b82 */ /* 0x000ea20000000800 */
[----:B------:R-:W-:Y:S01]  /*d920*/  IADD3 R7, P0, RZ, -R8, RZ ;  /* 0x80000008ff077210 */ /* 0x000fe20007f1e0ff */
[----:B------:R-:W-:Y:S01]  /*d930*/  ULDC.64 UR16, c[0x0][0x640] ;  /* 0x0001900000107ab9 */ /* 0x000fe20000000a00 */
[----:B------:R-:W-:Y:S01]  /*d940*/  ULDC UR10, c[0x0][0x608] ;  /* 0x00018200000a7ab9 */ /* 0x000fe20000000800 */
[----:B------:R-:W-:Y:S02]  /*d950*/  UISETP.NE.AND UP0, UPT, UR37, URZ, UPT ;  /* 0x0000003f2500728c */ /* 0x000fe4000bf05270 */
[----:B------:R-:W-:Y:S01]  /*d960*/  IMAD.X R4, RZ, RZ, ~R4, P0 ;  /* 0x000000ffff047224 */ /* 0x000fe200000e0e04 */
[----:B------:R-:W-:Y:S01]  /*d970*/  ISETP.NE.U32.AND P0, PT, RZ, UR16, PT ;  /* 0x00000010ff007c0c */ /* 0x000fe2000bf05070 */
[----:B------:R-:W3:Y:S02]  /*d980*/  LDC R14, c[0x0][0x148] ;  /* 0x00005200ff0e7b82 */ /* 0x000ee40000000800 */
[----:B------:R-:W-:Y:S01]  /*d990*/  IMAD R6, R4, UR8, RZ ;  /* 0x0000000804067c24 */ /* 0x000fe2000f8e02ff */
[----:B------:R-:W-:Y:S01]  /*d9a0*/  ISETP.NE.AND.EX P0, PT, RZ, UR17, PT, P0 ;  /* 0x00000011ff007c0c */ /* 0x000fe2000bf05300 */
[----:B------:R-:W-:Y:S01]  /*d9b0*/  IMAD.WIDE.U32 R4, R7, UR8, R16 ;  /* 0x0000000807047c25 */ /* 0x000fe2000f8e0010 */
[----:B------:R-:W-:Y:S01]  /*d9c0*/  ULDC UR8, c[0x0][0x150] ;  /* 0x0000540000087ab9 */ /* 0x000fe20000000800 */
[----:B------:R-:W-:-:S02]  /*d9d0*/  PLOP3.LUT P2, PT, PT, PT, UP0, 0x80, 0x0 ;  /* 0x000000000000781c */ /* 0x000fc40003f4f008 */
[----:B------:R-:W-:Y:S01]  /*d9e0*/  IMAD R7, R7, UR9, R6 ;  /* 0x0000000907077c24 */ /* 0x000fe2000f8e0206 */
[----:B0-----:R-:W-:Y:S01]  /*d9f0*/  I2FP.F32.U32 R6, R12 ;  /* 0x0000000c00067245 */ /* 0x001fe20000201000 */
[----:B------:R-:W-:Y:S02]  /*da00*/  ULDC UR9, c[0x0][0x154] ;  /* 0x0000550000097ab9 */ /* 0x000fe40000000800 */
[----:B------:R-:W-:Y:S02]  /*da10*/  IMAD.IADD R5, R5, 0x1, R7 ;  /* 0x0000000105057824 */ /* 0x000fe400078e0207 */
[----:B------:R-:W-:Y:S01]  /*da20*/  FMUL R6, R6, UR8 ;  /* 0x0000000806067c20 */ /* 0x000fe20008400000 */
[----:B------:R-:W-:Y:S02]  /*da30*/  ULDC UR8, c[0x0][0x618] ;  /* 0x0001860000087ab9 */ /* 0x000fe40000000800 */
[--C-:B------:R-:W-:Y:S02]  /*da40*/  SHF.R.U64 R9, R4, UR8, R5.reuse ;  /* 0x0000000804097c19 */ /* 0x100fe40008001205 */
[----:B-1----:R-:W-:Y:S01]  /*da50*/  I2FP.F32.U32 R4, R11 ;  /* 0x0000000b00047245 */ /* 0x002fe20000201000 */
[----:B------:R-:W0:Y:S04]  /*da60*/  F2I.U32.TRUNC.NTZ R6, R6 ;  /* 0x0000000600067305 */ /* 0x000e28000020f000 */
[----:B------:R-:W-:Y:S01]  /*da70*/  FMUL R7, R4, UR9 ;  /* 0x0000000904077c20 */ /* 0x000fe20008400000 */
[----:B------:R-:W-:Y:S01]  /*da80*/  SHF.R.U32.HI R4, RZ, UR8, R5 ;  /* 0x00000008ff047c19 */ /* 0x000fe20008011605 */
[----:B------:R-:W-:-:S02]  /*da90*/  ULDC UR8, c[0x0][0x658] ;  /* 0x0001960000087ab9 */ /* 0x000fc40000000800 */
[----:B------:R1:W4:Y:S01]  /*daa0*/  F2I.U32.TRUNC.NTZ R20, R7 ;  /* 0x0000000700147305 */ /* 0x000322000020f000 */
[--C-:B------:R-:W-:Y:S02]  /*dab0*/  SHF.R.U64 R18, R9, UR10, R4.reuse ;  /* 0x0000000a09127c19 */ /* 0x100fe40008001204 */
[----:B------:R-:W-:-:S04]  /*dac0*/  SHF.R.U32.HI R5, RZ, UR10, R4 ;  /* 0x0000000aff057c19 */ /* 0x000fc80008011604 */
[--C-:B------:R-:W-:Y:S01]  /*dad0*/  SHF.R.U64 R13, R18, UR8, R5.reuse ;  /* 0x00000008120d7c19 */ /* 0x100fe20008001205 */
[----:B0-----:R-:W-:Y:S01]  /*dae0*/  IMAD.MOV R6, RZ, RZ, -R6 ;  /* 0x000000ffff067224 */ /* 0x001fe200078e0a06 */
[----:B------:R-:W-:-:S03]  /*daf0*/  SHF.R.U32.HI R15, RZ, UR8, R5 ;  /* 0x00000008ff0f7c19 */ /* 0x000fc60008011605 */
[----:B--2---:R-:W-:Y:S02]  /*db00*/  IMAD R19, R19, R6, R12 ;  /* 0x0000000613137224 */ /* 0x004fe400078e020c */
[----:B------:R-:W-:Y:S02]  /*db10*/  IMAD.MOV.U32 R4, RZ, RZ, R13 ;  /* 0x000000ffff047224 */ /* 0x000fe400078e000d */
[----:B------:R-:W-:Y:S01]  /*db20*/  IMAD.MOV.U32 R5, RZ, RZ, R15 ;  /* 0x000000ffff057224 */ /* 0x000fe200078e000f */
[----:B-1--4-:R-:W-:Y:S06]  /*db30*/  @!P0 BRA `(.L_x_83) ;  /* 0x0000000000288947 */ /* 0x012fec0003800000 */
[----:B------:R-:W-:Y:S02]  /*db40*/  ULDC UR8, c[0x0][0x64c] ;  /* 0x0001930000087ab9 */ /* 0x000fe40000000800 */
[----:B------:R-:W-:-:S05]  /*db50*/  IADD3 R5, P0, R13, UR8, RZ ;  /* 0x000000080d057c10 */ /* 0x000fca000ff1e0ff */
[----:B------:R-:W-:-:S04]  /*db60*/  IMAD.X R15, RZ, RZ, R15, P0 ;  /* 0x000000ffff0f7224 */ /* 0x000fc800000e060f */
[----:B------:R-:W-:-:S04]  /*db70*/  IMAD.WIDE.U32 R6, R15, UR16, RZ ;  /* 0x000000100f067c25 */ /* 0x000fc8000f8e00ff */
[----:B------:R-:W-:-:S04]  /*db80*/  IMAD.WIDE.U32 R6, P0, R5, UR17, R6 ;  /* 0x0000001105067c25 */ /* 0x000fc8000f800006 */
[----:B------:R-:W-:-:S04]  /*db90*/  IMAD.WIDE.U32 R4, R5, UR16, RZ ;  /* 0x0000001005047c25 */ /* 0x000fc8000f8e00ff */
[----:B------:R-:W-:Y:S01]  /*dba0*/  IMAD.MOV.U32 R4, RZ, RZ, R7 ;  /* 0x000000ffff047224 */ /* 0x000fe200078e0007 */
[----:B------:R-:W-:Y:S01]  /*dbb0*/  IADD3 RZ, P1, R5, R6, RZ ;  /* 0x0000000605ff7210 */ /* 0x000fe20007f3e0ff */
[----:B------:R-:W-:-:S04]  /*dbc0*/  IMAD.X R5, RZ, RZ, RZ, P0 ;  /* 0x000000ffff057224 */ /* 0x000fc800000e06ff */
[----:B------:R-:W-:-:S08]  /*dbd0*/  IMAD.WIDE.U32.X R4, R15, UR17, R4, P1 ;  /* 0x000000110f047c25 */ /* 0x000fd000088e0404 */
.L_x_83:
[----:B------:R-:W-:Y:S01]  /*dbe0*/  ULDC UR8, c[0x0][0x648] ;  /* 0x0001920000087ab9 */ /* 0x000fe20000000800 */
[----:B------:R-:W-:Y:S01]  /*dbf0*/  IMAD.MOV R20, RZ, RZ, -R20 ;  /* 0x000000ffff147224 */ /* 0x000fe200078e0a14 */
[----:B------:R-:W-:Y:S01]  /*dc00*/  SHF.R.U64 R5, R4, UR8, R5 ;  /* 0x0000000804057c19 */ /* 0x000fe20008001205 */
[----:B------:R-:W-:Y:S01]  /*dc10*/  ULDC UR8, c[0x0][0x638] ;  /* 0x00018e0000087ab9 */ /* 0x000fe20000000800 */
[----:B------:R-:W-:Y:S01]  /*dc20*/  LOP3.LUT R4, R18, UR14, RZ, 0xc0, !PT ;  /* 0x0000000e12047c12 */ /* 0x000fe2000f8ec0ff */
[----:B------:R-:W-:Y:S01]  /*dc30*/  UISETP.NE.AND UP0, UPT, UR37, URZ, UPT ;  /* 0x0000003f2500728c */ /* 0x000fe2000bf05270 */
[----:B------:R-:W-:Y:S01]  /*dc40*/  LOP3.LUT R12, R9, UR5, RZ, 0xc0, !PT ;  /* 0x00000005090c7c12 */ /* 0x000fe2000f8ec0ff */
[----:B------:R-:W-:Y:S01]  /*dc50*/  IMAD.MOV R6, RZ, RZ, -R5 ;  /* 0x000000ffff067224 */ /* 0x000fe200078e0a05 */
[----:B------:R-:W-:Y:S01]  /*dc60*/  ULDC UR9, c[0x0][0x610] ;  /* 0x0001840000097ab9 */ /* 0x000fe20000000800 */
[----:B---3--:R-:W-:Y:S02]  /*dc70*/  @P2 IMAD R19, R14, R20, R11 ;  /* 0x000000140e132224 */ /* 0x008fe400078e020b */
[----:B------:R-:W-:Y:S01]  /*dc80*/  IMAD R4, R5, UR6, R4 ;  /* 0x0000000605047c24 */ /* 0x000fe2000f8e0204 */
[----:B------:R-:W-:Y:S01]  /*dc90*/  PLOP3.LUT P0, PT, PT, PT, UP0, 0x40, 0x0 ;  /* 0x000000000000781c */ /* 0x000fe20003f0e808 */
[----:B------:R-:W-:Y:S01]  /*dca0*/  IMAD R13, R6, UR8, R13 ;  /* 0x00000008060d7c24 */ /* 0x000fe2000f8e020d */
[----:B------:R-:W-:Y:S01]  /*dcb0*/  ULDC UR8, c[0x0][0x600] ;  /* 0x0001800000087ab9 */ /* 0x000fe20000000800 */
[----:B------:R-:W-:Y:S01]  /*dcc0*/  IMAD R4, R4, UR9, R19 ;  /* 0x0000000904047c24 */ /* 0x000fe2000f8e0213 */
[----:B------:R-:W-:Y:S01]  /*dcd0*/  PLOP3.LUT P1, PT, PT, PT, UP0, 0x40, 0x0 ;  /* 0x000000000000781c */ /* 0x000fe20003f2e808 */
[----:B------:R-:W-:-:S02]  /*dce0*/  IMAD R13, R13, UR8, R12 ;  /* 0x000000080d0d7c24 */ /* 0x000fc4000f8e020c */
[----:B------:R-:W-:-:S03]  /*dcf0*/  IMAD.MOV.U32 R5, RZ, RZ, 0x1 ;  /* 0x00000001ff057424 */ /* 0x000fc600078e00ff */
[----:B------:R-:W-:Y:S02]  /*dd00*/  SEL R6, R13, R4, P0 ;  /* 0x000000040d067207 */ /* 0x000fe40000000000 */
[----:B------:R-:W-:-:S07]  /*dd10*/  SEL R4, R4, R13, P1 ;  /* 0x0000000d04047207 */ /* 0x000fce0000800000 */
.L_x_81:
[----:B------:R-:W-:Y:S05]  /*dd20*/  BSYNC B1 ;  /* 0x0000000000017941 */ /* 0x000fea0003800000 */
.L_x_80:
[----:B------:R-:W-:-:S13]  /*dd30*/  LOP3.LUT P0, RZ, R5, 0xff, RZ, 0xc0, !PT ;  /* 0x000000ff05ff7812 */ /* 0x000fda000780c0ff */
[----:B------:R-:W-:Y:S05]  /*dd40*/  @P0 BRA `(.L_x_84) ;  /* 0xfffffff4001c0947 */ /* 0x000fea000383ffff */
[----:B------:R-:W-:Y:S05]  /*dd50*/  BSYNC B0 ;  /* 0x0000000000007941 */ /* 0x000fea0003800000 */
.L_x_73:
[----:B------:R-:W-:-:S03]  /*dd60*/  UMOV UR8, 0xffffffff ;  /* 0xffffffff00087882 */ /* 0x000fc60000000000 */
[----:B------:R-:W-:Y:S05]  /*dd70*/  BRA.DIV UR8, `(.L_x_85) ;  /* 0x0000000a08847947 */ /* 0x000fea000b800000 */
[----:B------:R-:W-:-:S13]  /*dd80*/  ELECT P6, URZ, PT ;  /* 0x00000000003f782f */ /* 0x000fda00038c0000 */
.L_x_109:
[----:B------:R-:W-:Y:S04]  /*dd90*/  BSSY B0, `(.L_x_86) ;  /* 0x0000086000007945 */ /* 0x000fe80003800000 */
[----:B------:R-:W-:Y:S05]  /*dda0*/  @!P6 BRA `(.L_x_87) ;  /* 0x000000080010e947 */ /* 0x000fea0003800000 */
[----:B------:R-:W-:-:S04]  /*ddb0*/  ULOP3.LUT UR8, UR36, 0x2, URZ, 0xfc, !UPT ;  /* 0x0000000224087892 */ /* 0x000fc8000f8efc3f */
[----:B------:R-:W-:-:S06]  /*ddc0*/  UISETP.NE.AND UP0, UPT, UR8, 0x3, UPT ;  /* 0x000000030800788c */ /* 0x000fcc000bf05270 */
[----:B------:R-:W-:-:S13]  /*ddd0*/  PLOP3.LUT P0, PT, PT, PT, UP0, 0x80, 0x0 ;  /* 0x000000000000781c */ /* 0x000fda0003f0f008 */
[----:B------:R-:W-:Y:S05]  /*dde0*/  @!P0 BRA `(.L_x_88) ;  /* 0x0000000000048947 */ /* 0x000fea0003800000 */
[----:B------:R-:W-:Y:S01]  /*ddf0*/  BPT.TRAP 0x1 ;  /* 0x000000040000795c */ /* 0x000fe20000300000 */
.L_x_88:
[----:B------:R-:W0:Y:S01]  /*de00*/  S2R R5, SR_CgaCtaId ;  /* 0x0000000000057919 */ /* 0x000e220000008800 */
[----:B------:R-:W-:Y:S02]  /*de10*/  MOV R2, 0x400 ;  /* 0x0000040000027802 */ /* 0x000fe40000000f00 */
[----:B------:R-:W-:Y:S02]  /*de20*/  SHF.L.U32 R4, R0, 0x1f, RZ ;  /* 0x0000001f00047819 */ /* 0x000fe400000006ff */
[----:B0-----:R-:W-:-:S05]  /*de30*/  LEA R2, R5, R2, 0x18 ;  /* 0x0000000205027211 */ /* 0x001fca00078ec0ff */
[----:B------:R-:W-:-:S04]  /*de40*/  VIADD R2, R2, 0x70 ;  /* 0x0000007002027836 */ /* 0x000fc80000000000 */
[C---:B------:R-:W-:Y:S02]  /*de50*/  IMAD R7, R3.reuse, 0x8, R2 ;  /* 0x0000000803077824 */ /* 0x040fe400078e0202 */
[----:B------:R-:W-:Y:S02]  /*de60*/  VIADD R3, R3, 0x1 ;  /* 0x0000000103037836 */ /* 0x000fe40000000000 */
[----:B------:R-:W0:Y:S03]  /*de70*/  SYNCS.PHASECHK.TRANS64.TRYWAIT P0, [R7+URZ], R4 ;  /* 0x00000004070075a7 */ /* 0x000e26000800017f */
[----:B------:R-:W-:-:S04]  /*de80*/  ISETP.NE.AND P1, PT, R3, 0xe, PT ;  /* 0x0000000e0300780c */ /* 0x000fc80003f25270 */
[----:B------:R-:W-:Y:S02]  /*de90*/  SEL R5, RZ, 0x1, P1 ;  /* 0x00000001ff057807 */ /* 0x000fe40000800000 */
[----:B------:R-:W-:Y:S02]  /*dea0*/  SEL R3, R3, RZ, P1 ;  /* 0x000000ff03037207 */ /* 0x000fe40000800000 */
[----:B------:R-:W-:-:S03]  /*deb0*/  LOP3.LUT R6, R0, R5, RZ, 0x3c, !PT ;  /* 0x0000000500067212 */ /* 0x000fc600078e3cff */
[----:B------:R-:W-:Y:S01]  /*dec0*/  IMAD R8, R3, 0x8, R2 ;  /* 0x0000000803087824 */ /* 0x000fe200078e0202 */
[----:B------:R-:W-:Y:S01]  /*ded0*/  SHF.L.U32 R5, R6, 0x1f, RZ ;  /* 0x0000001f06057819 */ /* 0x000fe200000006ff */
[----:B0-----:R-:W-:Y:S06]  /*dee0*/  @!P0 BRA `(.L_x_89) ;  /* 0x0000000800488947 */ /* 0x001fec0003800000 */
.L_x_110:
[----:B------:R-:W1:Y:S01]  /*def0*/  SYNCS.PHASECHK.TRANS64.TRYWAIT P0, [R8+URZ], R5 ;  /* 0x00000005080075a7 */ /* 0x000e62000800017f */
[----:B------:R-:W-:-:S05]  /*df00*/  VIADD R0, R3, 0x1 ;  /* 0x0000000103007836 */ /* 0x000fca0000000000 */
[----:B------:R-:W-:-:S04]  /*df10*/  ISETP.NE.AND P1, PT, R0, 0xe, PT ;  /* 0x0000000e0000780c */ /* 0x000fc80003f25270 */
[----:B------:R-:W-:Y:S02]  /*df20*/  SEL R3, RZ, 0x1, P1 ;  /* 0x00000001ff037807 */ /* 0x000fe40000800000 */
[----:B0-----:R-:W-:Y:S02]  /*df30*/  SEL R7, R0, RZ, P1 ;  /* 0x000000ff00077207 */ /* 0x001fe40000800000 */
[----:B------:R-:W-:-:S03]  /*df40*/  LOP3.LUT R6, R6, R3, RZ, 0x3c, !PT ;  /* 0x0000000306067212 */ /* 0x000fc600078e3cff */
[----:B------:R-:W-:Y:S01]  /*df50*/  IMAD R9, R7, 0x8, R2 ;  /* 0x0000000807097824 */ /* 0x000fe200078e0202 */
[----:B------:R-:W-:Y:S01]  /*df60*/  SHF.L.U32 R4, R6, 0x1f, RZ ;  /* 0x0000001f06047819 */ /* 0x000fe200000006ff */
[----:B-1----:R-:W-:Y:S06]  /*df70*/  @!P0 BRA `(.L_x_90) ;  /* 0x0000000800388947 */ /* 0x002fec0003800000 */
.L_x_111:
[----:B------:R-:W1:Y:S01]  /*df80*/  SYNCS.PHASECHK.TRANS64.TRYWAIT P0, [R9+URZ], R4 ;  /* 0x00000004090075a7 */ /* 0x000e62000800017f */
[----:B------:R-:W-:-:S05]  /*df90*/  VIADD R0, R7, 0x1 ;  /* 0x0000000107007836 */ /* 0x000fca0000000000 */
[----:B------:R-:W-:-:S04]  /*dfa0*/  ISETP.NE.AND P1, PT, R0, 0xe, PT ;  /* 0x0000000e0000780c */ /* 0x000fc80003f25270 */
[----:B------:R-:W-:Y:S02]  /*dfb0*/  SEL R3, RZ, 0x1, P1 ;  /* 0x00000001ff037807 */ /* 0x000fe40000800000 */
[----:B------:R-:W-:Y:S02]  /*dfc0*/  SEL R7, R0, RZ, P1 ;  /* 0x000000ff00077207 */ /* 0x000fe40000800000 */
[----:B------:R-:W-:-:S03]  /*dfd0*/  LOP3.LUT R6, R6, R3, RZ, 0x3c, !PT ;  /* 0x0000000306067212 */ /* 0x000fc600078e3cff */
[----:B0-----:R-:W-:Y:S01]  /*dfe0*/  IMAD R8, R7, 0x8, R2 ;  /* 0x0000000807087824 */ /* 0x001fe200078e0202 */
[----:B------:R-:W-:Y:S01]  /*dff0*/  SHF.L.U32 R5, R6, 0x1f, RZ ;  /* 0x0000001f06057819 */ /* 0x000fe200000006ff */
[----:B-1----:R-:W-:Y:S06]  /*e000*/  @!P0 BRA `(.L_x_91) ;  /* 0x0000000800288947 */ /* 0x002fec0003800000 */
.L_x_112:
        /* <DEDUP_REMOVED lines=9> */
.L_x_113:
        /* <DEDUP_REMOVED lines=9> */
.L_x_114:
        /* <DEDUP_REMOVED lines=9> */
.L_x_115:
        /* <DEDUP_REMOVED lines=9> */
.L_x_116:
        /* <DEDUP_REMOVED lines=9> */
.L_x_117:
        /* <DEDUP_REMOVED lines=9> */
.L_x_118:
        /* <DEDUP_REMOVED lines=9> */
.L_x_119:
        /* <DEDUP_REMOVED lines=9> */
.L_x_120:
[----:B------:R-:W1:Y:S01]  /*e490*/  SYNCS.PHASECHK.TRANS64.TRYWAIT P0, [R8+URZ], R5 ;  /* 0x00000005080075a7 */ /* 0x000e62000800017f */
[----:B------:R-:W-:-:S05]  /*e4a0*/  VIADD R0, R7, 0x1 ;  /* 0x0000000107007836 */ /* 0x000fca0000000000 */
[----:B------:R-:W-:-:S04]  /*e4b0*/  ISETP.NE.AND P1, PT, R0, 0xe, PT ;  /* 0x0000000e0000780c */ /* 0x000fc80003f25270 */
[----:B------:R-:W-:Y:S02]  /*e4c0*/  SEL R3, RZ, 0x1, P1 ;  /* 0x00000001ff037807 */ /* 0x000fe40000800000 */
[----:B------:R-:W-:Y:S02]  /*e4d0*/  SEL R7, R0, RZ, P1 ;  /* 0x000000ff00077207 */ /* 0x000fe40000800000 */
[----:B0-----:R-:W-:-:S03]  /*e4e0*/  LOP3.LUT R9, R6, R3, RZ, 0x3c, !PT ;  /* 0x0000000306097212 */ /* 0x001fc600078e3cff */
[----:B------:R-:W-:Y:S01]  /*e4f0*/  IMAD R11, R7, 0x8, R2 ;  /* 0x00000008070b7824 */ /* 0x000fe200078e0202 */
[----:B------:R-:W-:Y:S01]  /*e500*/  SHF.L.U32 R6, R9, 0x1f, RZ ;  /* 0x0000001f09067819 */ /* 0x000fe200000006ff */
[----:B-1----:R-:W-:Y:S06]  /*e510*/  @!P0 BRA `(.L_x_100) ;  /* 0x0000000400988947 */ /* 0x002fec0003800000 */
.L_x_121:
[----:B------:R-:W1:Y:S01]  /*e520*/  SYNCS.PHASECHK.TRANS64.TRYWAIT P0, [R11+URZ], R6 ;  /* 0x000000060b0075a7 */ /* 0x000e62000800017f */
[----:B------:R-:W-:-:S05]  /*e530*/  VIADD R0, R7, 0x1 ;  /* 0x0000000107007836 */ /* 0x000fca0000000000 */
[----:B------:R-:W-:-:S04]  /*e540*/  ISETP.NE.AND P1, PT, R0, 0xe, PT ;  /* 0x0000000e0000780c */ /* 0x000fc80003f25270 */
[----:B------:R-:W-:Y:S02]  /*e550*/  SEL R4, RZ, 0x1, P1 ;  /* 0x00000001ff047807 */ /* 0x000fe40000800000 */
[----:B------:R-:W-:Y:S02]  /*e560*/  SEL R3, R0, RZ, P1 ;  /* 0x000000ff00037207 */ /* 0x000fe40000800000 */
[----:B------:R-:W-:Y:S01]  /*e570*/  LOP3.LUT R0, R9, R4, RZ, 0x3c, !PT ;  /* 0x0000000409007212 */ /* 0x000fe200078e3cff */
[----:B-1----:R-:W-:Y:S06]  /*e580*/  @!P0 BRA `(.L_x_101) ;  /* 0x0000000400908947 */ /* 0x002fec0003800000 */
.L_x_122:
[----:B------:R-:W-:Y:S01]  /*e590*/  IMAD R3, R3, 0x8, R2 ;  /* 0x0000000803037824 */ /* 0x000fe200078e0202 */
[----:B------:R-:W-:-:S07]  /*e5a0*/  SHF.L.U32 R0, R0, 0x1f, RZ ;  /* 0x0000001f00007819 */ /* 0x000fce00000006ff */
.L_x_102:
[----:B--2---:R2:W3:Y:S02]  /*e5b0*/  SYNCS.PHASECHK.TRANS64.TRYWAIT P0, [R3+URZ], R0 ;  /* 0x00000000030075a7 */ /* 0x0044e4000800017f */
[----:B---3--:R-:W-:Y:S05]  /*e5c0*/  @!P0 NANOSLEEP.SYNCS 0x989680 ;  /* 0x009896800000895d */ /* 0x008fea0003900000 */
[----:B------:R-:W3:Y:S02]  /*e5d0*/  @!P0 SYNCS.PHASECHK.TRANS64 P0, [R3+URZ], R0 ;  /* 0x00000000030085a7 */ /* 0x000ee4000800007f */
[----:B---3--:R-:W-:Y:S05]  /*e5e0*/  @!P0 BRA `(.L_x_102) ;  /* 0xfffffffc00f08947 */ /* 0x008fea000383ffff */
.L_x_87:
[----:B------:R-:W-:Y:S05]  /*e5f0*/  BSYNC B0 ;  /* 0x0000000000007941 */ /* 0x000fea0003800000 */
.L_x_86:
[----:B------:R-:W-:Y:S05]  /*e600*/  EXIT ;  /* 0x000000000000794d */ /* 0x000fea0003800000 */
.L_x_22:
[----:B---3--:R3:W4:Y:S02]  /*e610*/  SYNCS.PHASECHK.TRANS64.TRYWAIT P1, [R3+URZ], R0 ;  /* 0x00000000030075a7 */ /* 0x008724000802017f */
[----:B----4-:R-:W-:Y:S05]  /*e620*/  @!P1 NANOSLEEP.SYNCS 0x989680 ;  /* 0x009896800000995d */ /* 0x010fea0003900000 */
[----:B------:R-:W4:Y:S02]  /*e630*/  @!P1 SYNCS.PHASECHK.TRANS64 P1, [R3+URZ], R0 ;  /* 0x00000000030095a7 */ /* 0x000f24000802007f */
[----:B----4-:R-:W-:Y:S05]  /*e640*/  @!P1 BRA `(.L_x_22) ;  /* 0xfffffffc00f09947 */ /* 0x010fea000383ffff */
[----:B------:R-:W-:Y:S05]  /*e650*/  BRA `(.L_x_21) ;  /* 0xffffff3000807947 */ /* 0x000fea000383ffff */
.L_x_27:
[----:B-1----:R-:W-:-:S04]  /*e660*/  IMAD.U32 R5, RZ, RZ, UR4 ;  /* 0x00000004ff057e24 */ /* 0x002fc8000f8e00ff */
[----:B------:R1:W2:Y:S03]  /*e670*/  SYNCS.PHASECHK.TRANS64.TRYWAIT P1, [R5+URZ], R4 ;  /* 0x00000004050075a7 */ /* 0x0002a6000802017f */
[----:B--2---:R-:W-:Y:S05]  /*e680*/  @!P1 NANOSLEEP.SYNCS 0x989680 ;  /* 0x009896800000995d */ /* 0x004fea0003900000 */
[----:B------:R-:W2:Y:S02]  /*e690*/  @!P1 SYNCS.PHASECHK.TRANS64 P1, [R5+URZ], R4 ;  /* 0x00000004050095a7 */ /* 0x000ea4000802007f */
[----:B--2---:R-:W-:Y:S05]  /*e6a0*/  @!P1 BRA `(.L_x_27) ;  /* 0xfffffffc00ec9947 */ /* 0x004fea000383ffff */
[----:B------:R-:W-:Y:S05]  /*e6b0*/  BRA `(.L_x_26) ;  /* 0xffffff3800cc7947 */ /* 0x000fea000383ffff */
.L_x_74:
[----:B------:R-:W-:Y:S01]  /*e6c0*/  BSSY B1, `(.L_x_103) ;  /* 0x0000006000017945 */ /* 0x000fe20003800000 */
[----:B------:R-:W-:-:S07]  /*e6d0*/  IMAD.MOV.U32 R15, RZ, RZ, -0x1 ;  /* 0xffffffffff0f7424 */ /* 0x000fce00078e00ff */
[----:B------:R-:W-:Y:S05]  /*e6e0*/  WARPSYNC.COLLECTIVE R15, `(.L_x_104) ;  /* 0x000000000f0c7348 */ /* 0x000fea0003c00000 */
[----:B------:R-:W-:Y:S02]  /*e6f0*/  ELECT P6, UR62, PT ;  /* 0x00000000003e782f */ /* 0x000fe400038c0000 */
[----:B------:R-:W-:Y:S01]  /*e700*/  MOV R14, UR62 ;  /* 0x0000003e000e7c02 */ /* 0x000fe20008000f00 */
[----:B------:R-:W-:Y:S10]  /*e710*/  ENDCOLLECTIVE ;  /* 0x000000000000791b */ /* 0x000ff40003800000 */
.L_x_104:
[----:B------:R-:W-:Y:S05]  /*e720*/  BSYNC B1 ;  /* 0x0000000000017941 */ /* 0x000fea0003800000 */
.L_x_103:
[----:B------:R-:W-:Y:S05]  /*e730*/  BRA `(.L_x_105) ;  /* 0xffffffe800ac7947 */ /* 0x000fea000383ffff */
.L_x_77:
[----:B-1----:R1:W2:Y:S02]  /*e740*/  SYNCS.PHASECHK.TRANS64.TRYWAIT P0, [R13+URZ+0x70], R6 ;  /* 0x000070060d0075a7 */ /* 0x0022a4000800017f */
[----:B--2---:R-:W-:Y:S05]  /*e750*/  @!P0 NANOSLEEP.SYNCS 0x989680 ;  /* 0x009896800000895d */ /* 0x004fea0003900000 */
[----:B------:R-:W2:Y:S02]  /*e760*/  @!P0 SYNCS.PHASECHK.TRANS64 P0, [R13+URZ+0x70], R6 ;  /* 0x000070060d0085a7 */ /* 0x000ea4000800007f */
[----:B--2---:R-:W-:Y:S05]  /*e770*/  @!P0 BRA `(.L_x_77) ;  /* 0xfffffffc00f08947 */ /* 0x004fea000383ffff */
[----:B------:R-:W-:Y:S05]  /*e780*/  BRA `(.L_x_106) ;  /* 0xffffffe800f07947 */ /* 0x000fea000383ffff */
.L_x_85:
[----:B------:R-:W-:Y:S01]  /*e790*/  BSSY B0, `(.L_x_107) ;  /* 0x0000006000007945 */ /* 0x000fe20003800000 */
[----:B------:R-:W-:-:S07]  /*e7a0*/  IMAD.MOV.U32 R15, RZ, RZ, -0x1 ;  /* 0xffffffffff0f7424 */ /* 0x000fce00078e00ff */
[----:B------:R-:W-:Y:S05]  /*e7b0*/  WARPSYNC.COLLECTIVE R15, `(.L_x_108) ;  /* 0x000000000f0c7348 */ /* 0x000fea0003c00000 */
[----:B------:R-:W-:Y:S02]  /*e7c0*/  ELECT P6, UR62, PT ;  /* 0x00000000003e782f */ /* 0x000fe400038c0000 */
[----:B------:R-:W-:Y:S01]  /*e7d0*/  MOV R14, UR62 ;  /* 0x0000003e000e7c02 */ /* 0x000fe20008000f00 */
[----:B------:R-:W-:Y:S10]  /*e7e0*/  ENDCOLLECTIVE ;  /* 0x000000000000791b */ /* 0x000ff40003800000 */
.L_x_108:
[----:B------:R-:W-:Y:S05]  /*e7f0*/  BSYNC B0 ;  /* 0x0000000000007941 */ /* 0x000fea0003800000 */
.L_x_107:
[----:B------:R-:W-:Y:S05]  /*e800*/  BRA `(.L_x_109) ;  /* 0xfffffff400607947 */ /* 0x000fea000383ffff */
.L_x_89:
[----:B0-----:R0:W1:Y:S02]  /*e810*/  SYNCS.PHASECHK.TRANS64.TRYWAIT P0, [R7+URZ], R4 ;  /* 0x00000004070075a7 */ /* 0x001064000800017f */
[----:B-1----:R-:W-:Y:S05]  /*e820*/  @!P0 NANOSLEEP.SYNCS 0x989680 ;  /* 0x009896800000895d */ /* 0x002fea0003900000 */
[----:B------:R-:W1:Y:S02]  /*e830*/  @!P0 SYNCS.PHASECHK.TRANS64 P0, [R7+URZ], R4 ;  /* 0x00000004070085a7 */ /* 0x000e64000800007f */
[----:B-1----:R-:W-:Y:S05]  /*e840*/  @!P0 BRA `(.L_x_89) ;  /* 0xfffffffc00f08947 */ /* 0x002fea000383ffff */
[----:B------:R-:W-:Y:S05]  /*e850*/  BRA `(.L_x_110) ;  /* 0xfffffff400a47947 */ /* 0x000fea000383ffff */
.L_x_90:
[----:B0-----:R0:W1:Y:S02]  /*e860*/  SYNCS.PHASECHK.TRANS64.TRYWAIT P0, [R8+URZ], R5 ;  /* 0x00000005080075a7 */ /* 0x001064000800017f */
[----:B-1----:R-:W-:Y:S05]  /*e870*/  @!P0 NANOSLEEP.SYNCS 0x989680 ;  /* 0x009896800000895d */ /* 0x002fea0003900000 */
[----:B------:R-:W1:Y:S02]  /*e880*/  @!P0 SYNCS.PHASECHK.TRANS64 P0, [R8+URZ], R5 ;  /* 0x00000005080085a7 */ /* 0x000e64000800007f */
[----:B-1----:R-:W-:Y:S05]  /*e890*/  @!P0 BRA `(.L_x_90) ;  /* 0xfffffffc00f08947 */ /* 0x002fea000383ffff */
[----:B------:R-:W-:Y:S05]  /*e8a0*/  BRA `(.L_x_111) ;  /* 0xfffffff400b47947 */ /* 0x000fea000383ffff */
.L_x_91:
[----:B0-----:R0:W1:Y:S02]  /*e8b0*/  SYNCS.PHASECHK.TRANS64.TRYWAIT P0, [R9+URZ], R4 ;  /* 0x00000004090075a7 */ /* 0x001064000800017f */
[----:B-1----:R-:W-:Y:S05]  /*e8c0*/  @!P0 NANOSLEEP.SYNCS 0x989680 ;  /* 0x009896800000895d */ /* 0x002fea0003900000 */
[----:B------:R-:W1:Y:S02]  /*e8d0*/  @!P0 SYNCS.PHASECHK.TRANS64 P0, [R9+URZ], R4 ;  /* 0x00000004090085a7 */ /* 0x000e64000800007f */
[----:B-1----:R-:W-:Y:S05]  /*e8e0*/  @!P0 BRA `(.L_x_91) ;  /* 0xfffffffc00f08947 */ /* 0x002fea000383ffff */
[----:B------:R-:W-:Y:S05]  /*e8f0*/  BRA `(.L_x_112) ;  /* 0xfffffff400c47947 */ /* 0x000fea000383ffff */
.L_x_92:
[----:B0-----:R0:W1:Y:S02]  /*e900*/  SYNCS.PHASECHK.TRANS64.TRYWAIT P0, [R8+URZ], R5 ;  /* 0x00000005080075a7 */ /* 0x001064000800017f */
[----:B-1----:R-:W-:Y:S05]  /*e910*/  @!P0 NANOSLEEP.SYNCS 0x989680 ;  /* 0x009896800000895d */ /* 0x002fea0003900000 */
[----:B------:R-:W1:Y:S02]  /*e920*/  @!P0 SYNCS.PHASECHK.TRANS64 P0, [R8+URZ], R5 ;  /* 0x00000005080085a7 */ /* 0x000e64000800007f */
[----:B-1----:R-:W-:Y:S05]  /*e930*/  @!P0 BRA `(.L_x_92) ;  /* 0xfffffffc00f08947 */ /* 0x002fea000383ffff */
[----:B------:R-:W-:Y:S05]  /*e940*/  BRA `(.L_x_113) ;  /* 0xfffffff400d47947 */ /* 0x000fea000383ffff */
.L_x_93:
[----:B0-----:R0:W1:Y:S02]  /*e950*/  SYNCS.PHASECHK.TRANS64.TRYWAIT P0, [R9+URZ], R4 ;  /* 0x00000004090075a7 */ /* 0x001064000800017f */
[----:B-1----:R-:W-:Y:S05]  /*e960*/  @!P0 NANOSLEEP.SYNCS 0x989680 ;  /* 0x009896800000895d */ /* 0x002fea0003900000 */
[----:B------:R-:W1:Y:S02]  /*e970*/  @!P0 SYNCS.PHASECHK.TRANS64 P0, [R9+URZ], R4 ;  /* 0x00000004090085a7 */ /* 0x000e64000800007f */
[----:B-1----:R-:W-:Y:S05]  /*e980*/  @!P0 BRA `(.L_x_93) ;  /* 0xfffffffc00f08947 */ /* 0x002fea000383ffff */
[----:B------:R-:W-:Y:S05]  /*e990*/  BRA `(.L_x_114) ;  /* 0xfffffff400e47947 */ /* 0x000fea000383ffff */
.L_x_94:
[----:B0-----:R0:W1:Y:S02]  /*e9a0*/  SYNCS.PHASECHK.TRANS64.TRYWAIT P0, [R8+URZ], R5 ;  /* 0x00000005080075a7 */ /* 0x001064000800017f */
[----:B-1----:R-:W-:Y:S05]  /*e9b0*/  @!P0 NANOSLEEP.SYNCS 0x989680 ;  /* 0x009896800000895d */ /* 0x002fea0003900000 */
[----:B------:R-:W1:Y:S02]  /*e9c0*/  @!P0 SYNCS.PHASECHK.TRANS64 P0, [R8+URZ], R5 ;  /* 0x00000005080085a7 */ /* 0x000e64000800007f */
[----:B-1----:R-:W-:Y:S05]  /*e9d0*/  @!P0 BRA `(.L_x_94) ;  /* 0xfffffffc00f08947 */ /* 0x002fea000383ffff */
[----:B------:R-:W-:Y:S05]  /*e9e0*/  BRA `(.L_x_115) ;  /* 0xfffffff400f47947 */ /* 0x000fea000383ffff */
.L_x_95:
[----:B0-----:R0:W1:Y:S02]  /*e9f0*/  SYNCS.PHASECHK.TRANS64.TRYWAIT P0, [R9+URZ], R4 ;  /* 0x00000004090075a7 */ /* 0x001064000800017f */
[----:B-1----:R-:W-:Y:S05]  /*ea00*/  @!P0 NANOSLEEP.SYNCS 0x989680 ;  /* 0x009896800000895d */ /* 0x002fea0003900000 */
[----:B------:R-:W1:Y:S02]  /*ea10*/  @!P0 SYNCS.PHASECHK.TRANS64 P0, [R9+URZ], R4 ;  /* 0x00000004090085a7 */ /* 0x000e64000800007f */
[----:B-1----:R-:W-:Y:S05]  /*ea20*/  @!P0 BRA `(.L_x_95) ;  /* 0xfffffffc00f08947 */ /* 0x002fea000383ffff */
[----:B------:R-:W-:Y:S05]  /*ea30*/  BRA `(.L_x_116) ;  /* 0xfffffff800047947 */ /* 0x000fea000383ffff */
.L_x_96:
[----:B0-----:R0:W1:Y:S02]  /*ea40*/  SYNCS.PHASECHK.TRANS64.TRYWAIT P0, [R8+URZ], R5 ;  /* 0x00000005080075a7 */ /* 0x001064000800017f */
[----:B-1----:R-:W-:Y:S05]  /*ea50*/  @!P0 NANOSLEEP.SYNCS 0x989680 ;  /* 0x009896800000895d */ /* 0x002fea0003900000 */
[----:B------:R-:W1:Y:S02]  /*ea60*/  @!P0 SYNCS.PHASECHK.TRANS64 P0, [R8+URZ], R5 ;  /* 0x00000005080085a7 */ /* 0x000e64000800007f */
[----:B-1----:R-:W-:Y:S05]  /*ea70*/  @!P0 BRA `(.L_x_96) ;  /* 0xfffffffc00f08947 */ /* 0x002fea000383ffff */
[----:B------:R-:W-:Y:S05]  /*ea80*/  BRA `(.L_x_117) ;  /* 0xfffffff800147947 */ /* 0x000fea000383ffff */
.L_x_97:
[----:B0-----:R0:W1:Y:S02]  /*ea90*/  SYNCS.PHASECHK.TRANS64.TRYWAIT P0, [R9+URZ], R4 ;  /* 0x00000004090075a7 */ /* 0x001064000800017f */
[----:B-1----:R-:W-:Y:S05]  /*eaa0*/  @!P0 NANOSLEEP.SYNCS 0x989680 ;  /* 0x009896800000895d */ /* 0x002fea0003900000 */
[----:B------:R-:W1:Y:S02]  /*eab0*/  @!P0 SYNCS.PHASECHK.TRANS64 P0, [R9+URZ], R4 ;  /* 0x00000004090085a7 */ /* 0x000e64000800007f */
[----:B-1----:R-:W-:Y:S05]  /*eac0*/  @!P0 BRA `(.L_x_97) ;  /* 0xfffffffc00f08947 */ /* 0x002fea000383ffff */
[----:B------:R-:W-:Y:S05]  /*ead0*/  BRA `(.L_x_118) ;  /* 0xfffffff800247947 */ /* 0x000fea000383ffff */
.L_x_98:
[----:B0-----:R0:W1:Y:S02]  /*eae0*/  SYNCS.PHASECHK.TRANS64.TRYWAIT P0, [R8+URZ], R5 ;  /* 0x00000005080075a7 */ /* 0x001064000800017f */
[----:B-1----:R-:W-:Y:S05]  /*eaf0*/  @!P0 NANOSLEEP.SYNCS 0x989680 ;  /* 0x009896800000895d */ /* 0x002fea0003900000 */
[----:B------:R-:W1:Y:S02]  /*eb00*/  @!P0 SYNCS.PHASECHK.TRANS64 P0, [R8+URZ], R5 ;  /* 0x00000005080085a7 */ /* 0x000e64000800007f */
[----:B-1----:R-:W-:Y:S05]  /*eb10*/  @!P0 BRA `(.L_x_98) ;  /* 0xfffffffc00f08947 */ /* 0x002fea000383ffff */
[----:B------:R-:W-:Y:S05]  /*eb20*/  BRA `(.L_x_119) ;  /* 0xfffffff800347947 */ /* 0x000fea000383ffff */
.L_x_99:
[----:B0-----:R0:W1:Y:S02]  /*eb30*/  SYNCS.PHASECHK.TRANS64.TRYWAIT P0, [R9+URZ], R4 ;  /* 0x00000004090075a7 */ /* 0x001064000800017f */
[----:B-1----:R-:W-:Y:S05]  /*eb40*/  @!P0 NANOSLEEP.SYNCS 0x989680 ;  /* 0x009896800000895d */ /* 0x002fea0003900000 */
[----:B------:R-:W1:Y:S02]  /*eb50*/  @!P0 SYNCS.PHASECHK.TRANS64 P0, [R9+URZ], R4 ;  /* 0x00000004090085a7 */ /* 0x000e64000800007f */
[----:B-1----:R-:W-:Y:S05]  /*eb60*/  @!P0 BRA `(.L_x_99) ;  /* 0xfffffffc00f08947 */ /* 0x002fea000383ffff */
[----:B------:R-:W-:Y:S05]  /*eb70*/  BRA `(.L_x_120) ;  /* 0xfffffff800447947 */ /* 0x000fea000383ffff */
.L_x_100:
[----:B0-----:R0:W1:Y:S02]  /*eb80*/  SYNCS.PHASECHK.TRANS64.TRYWAIT P0, [R8+URZ], R5 ;  /* 0x00000005080075a7 */ /* 0x001064000800017f */
[----:B-1----:R-:W-:Y:S05]  /*eb90*/  @!P0 NANOSLEEP.SYNCS 0x989680 ;  /* 0x009896800000895d */ /* 0x002fea0003900000 */
[----:B------:R-:W1:Y:S02]  /*eba0*/  @!P0 SYNCS.PHASECHK.TRANS64 P0, [R8+URZ], R5 ;  /* 0x00000005080085a7 */ /* 0x000e64000800007f */
[----:B-1----:R-:W-:Y:S05]  /*ebb0*/  @!P0 BRA `(.L_x_100) ;  /* 0xfffffffc00f08947 */ /* 0x002fea000383ffff */
[----:B------:R-:W-:Y:S05]  /*ebc0*/  BRA `(.L_x_121) ;  /* 0xfffffff800547947 */ /* 0x000fea000383ffff */
.L_x_101:
[----:B-1----:R1:W2:Y:S02]  /*ebd0*/  SYNCS.PHASECHK.TRANS64.TRYWAIT P0, [R11+URZ], R6 ;  /* 0x000000060b0075a7 */ /* 0x0022a4000800017f */
[----:B--2---:R-:W-:Y:S05]  /*ebe0*/  @!P0 NANOSLEEP.SYNCS 0x989680 ;  /* 0x009896800000895d */ /* 0x004fea0003900000 */
[----:B------:R-:W2:Y:S02]  /*ebf0*/  @!P0 SYNCS.PHASECHK.TRANS64 P0, [R11+URZ], R6 ;  /* 0x000000060b0085a7 */ /* 0x000ea4000800007f */
[----:B--2---:R-:W-:Y:S05]  /*ec00*/  @!P0 BRA `(.L_x_101) ;  /* 0xfffffffc00f08947 */ /* 0x004fea000383ffff */
[----:B------:R-:W-:Y:S05]  /*ec10*/  BRA `(.L_x_122) ;  /* 0xfffffff8005c7947 */ /* 0x000fea000383ffff */
.L_x_123:
[----:B------:R-:W-:-:S00]  /*ec20*/  BRA `(.L_x_123) ;  /* 0xfffffffc00fc7947 */ /* 0x000fc0000383ffff */
[----:B------:R-:W-:-:S00]  /*ec30*/  NOP ;  /* 0x0000000000007918 */ /* 0x000fc00000000000 */
        /* <DEDUP_REMOVED lines=12> */
.L_x_124:


//--------------------- .nv.global.init           --------------------------
	.section	.nv.global.init,"aw",@progbits
.nv.global.init:
	.type		$str$22,@object
	.size		$str$22,($str$23 - $str$22)
$str$22:
        /*0000*/ 	.byte	0x6b, 0x5f, 0x74, 0x69, 0x6c, 0x65, 0x5f, 0x63, 0x6f, 0x75, 0x6e, 0x74, 0x20, 0x3e, 0x3d, 0x20
        /*0010*/ 	.byte	0x31, 0x00
	.type		$str$23,@object
	.size		$str$23,(__unnamed_1 - $str$23)
$str$23:
        /*0012*/ 	.byte	0x2f, 0x74, 0x6d, 0x70, 0x2f, 0x63, 0x75, 0x74, 0x6c, 0x61, 0x73, 0x73, 0x5f, 0x73, 0x77, 0x65
        /*0022*/ 	.byte	0x65, 0x70, 0x5f, 0x73, 0x72, 0x63, 0x2f, 0x69, 0x6e, 0x63, 0x6c, 0x75, 0x64, 0x65, 0x2f, 0x63
        /*0032*/ 	.byte	0x75, 0x74, 0x6c, 0x61, 0x73, 0x73, 0x2f, 0x67, 0x65, 0x6d, 0x6d, 0x2f, 0x63, 0x6f, 0x6c, 0x6c
        /*0042*/ 	.byte	0x65, 0x63, 0x74, 0x69, 0x76, 0x65, 0x2f, 0x73, 0x6d, 0x39, 0x30, 0x5f, 0x6d, 0x6d, 0x61, 0x5f
        /*0052*/ 	.byte	0x74, 0x6d, 0x61, 0x5f, 0x67, 0x6d, 0x6d, 0x61, 0x5f, 0x73, 0x73, 0x5f, 0x77, 0x61, 0x72, 0x70
        /*0062*/ 	.byte	0x73, 0x70, 0x65, 0x63, 0x69, 0x61, 0x6c, 0x69, 0x7a, 0x65, 0x64, 0x2e, 0x68, 0x70, 0x70, 0x00
	.type		__unnamed_1,@object
	.size		__unnamed_1,(.L_0 - __unnamed_1)
__unnamed_1:
        /*0072*/ 	.byte	0x76, 0x6f, 0x69, 0x64, 0x20, 0x63, 0x75, 0x74, 0x6c, 0x61, 0x73, 0x73, 0x3a, 0x3a, 0x67, 0x65
        /* <DEDUP_REMOVED lines=172> */
        /*0b42*/ 	.byte	0x69, 0x64, 0x65, 0x6e, 0x74, 0x69, 0x74, 0x79, 0x5d, 0x00
.L_0:


//--------------------- .nv.shared._ZN7cutlass13device_kernelINS_4gemm6kernel13GemmUniversalIN4cute5tupleIJiiiiEEENS1_10collective13CollectiveMmaINS1_34MainloopSm90TmaGmmaWarpSpecializedILi14ENS5_IJNS4_1CILi2EEENSA_ILi1EEESC_EEENS1_35KernelTmaWarpSpecializedCooperativeEEENS5_IJNSA_ILi384EEENSA_ILi112EEENSA_ILi32EEEEEEaNS5_IJlSC_lEEEaSK_NS4_8TiledMMAINS4_8MMA_AtomIJNS4_4SM904GMMA26MMA_64x16x32_S32S8S8_SS_TNEEEENS4_6LayoutISD_NS5_IJSC_NSA_ILi0EEESS_EEEEENS5_IJNS4_10UnderscoreESV_SV_EEEEENS4_13SM90_TMA_LOADENS4_14ComposedLayoutINS4_7SwizzleILi1ELi4ELi3EEENS4_18smem_ptr_flag_bitsILi8EEENSR_INS5_IJNSA_ILi8EEESI_EEENS5_IJSI_SC_EEEEEEEvNS4_8identityENS4_23SM90_TMA_LOAD_MULTICASTES18_vS19_EENS_8epilogue10collective6detail29Sm90TmaWarpSpecializedAdapterINS1D_15DefaultEpilogueIaSK_SK_NS1C_6thread17LinearCombinationIaLi1EiiLNS1H_9ScaleType4KindE0ELNS_15FloatRoundStyleE2EaEENS1_15EpilogueDefaultEEEEEvvEEEEvNT_6ParamsE --------------------------
	.section	.nv.shared._ZN7cutlass13device_kernelINS_4gemm6kernel13GemmUniversalIN4cute5tupleIJiiiiEEENS1_10collective13CollectiveMmaINS1_34MainloopSm90TmaGmmaWarpSpecializedILi14ENS5_IJNS4_1CILi2EEENSA_ILi1EEESC_EEENS1_35KernelTmaWarpSpecializedCooperativeEEENS5_IJNSA_ILi384EEENSA_ILi112EEENSA_ILi32EEEEEEaNS5_IJlSC_lEEEaSK_NS4_8TiledMMAINS4_8MMA_AtomIJNS4_4SM904GMMA26MMA_64x16x32_S32S8S8_SS_TNEEEENS4_6LayoutISD_NS5_IJSC_NSA_ILi0EEESS_EEEEENS5_IJNS4_10UnderscoreESV_SV_EEEEENS4_13SM90_TMA_LOADENS4_14ComposedLayoutINS4_7SwizzleILi1ELi4ELi3EEENS4_18smem_ptr_flag_bitsILi8EEENSR_INS5_IJNSA_ILi8EEESI_EEENS5_IJSI_SC_EEEEEEEvNS4_8identityENS4_23SM90_TMA_LOAD_MULTICASTES18_vS19_EENS_8epilogue10collective6detail29Sm90TmaWarpSpecializedAdapterINS1D_15DefaultEpilogueIaSK_SK_NS1C_6thread17LinearCombinationIaLi1EiiLNS1H_9ScaleType4KindE0ELNS_15FloatRoundStyleE2EaEENS1_15EpilogueDefaultEEEEEvvEEEEvNT_6ParamsE,"aw",@nobits
	.sectionflags	@""
	.align	16
	.zero		1024


//--------------------- .nv.shared.reserved.0     --------------------------
	.section	.nv.shared.reserved.0,"aw",@nobits
	.weak		__nv_reservedSMEM_offset_0_alias
	.size		__nv_reservedSMEM_offset_0_alias, 0, 0
	.other		__nv_reservedSMEM_offset_0_alias,@"STO_CUDA_RESERVED_SHARED STV_DEFAULT"
__nv_reservedSMEM_offset_0_alias:
	.zero		0


//--------------------- .nv.global                --------------------------
	.section	.nv.global,"aw",@nobits
.nv.global:
	.type		_ZN40_INTERNAL_a7923263_4_k_cu_80ed4a5a_164264cute1_E,@object
	.size		_ZN40_INTERNAL_a7923263_4_k_cu_80ed4a5a_164264cute1_E,(_ZN40_INTERNAL_a7923263_4_k_cu_80ed4a5a_164264cuda3std3__45__cpo6cbeginE - _ZN40_INTERNAL_a7923263_4_k_cu_80ed4a5a_164264cute1_E)
_ZN40_INTERNAL_a7923263_4_k_cu_80ed4a5a_164264cute1_E:
	.zero		1
	.type		_ZN40_INTERNAL_a7923263_4_k_cu_80ed4a5a_164264cuda3std3__45__cpo6cbeginE,@object
	.size		_ZN40_INTERNAL_a7923263_4_k_cu_80ed4a5a_164264cuda3std3__45__cpo6cbeginE,(_ZN40_INTERNAL_a7923263_4_k_cu_80ed4a5a_164264cuda3std3__48in_placeE - _ZN40_INTERNAL_a7923263_4_k_cu_80ed4a5a_164264cuda3std3__45__cpo6cbeginE)
_ZN40_INTERNAL_a7923263_4_k_cu_80ed4a5a_164264cuda3std3__45__cpo6cbeginE:
	.zero		1
	.type		_ZN40_INTERNAL_a7923263_4_k_cu_80ed4a5a_164264cuda3std3__48in_placeE,@object
	.size		_ZN40_INTERNAL_a7923263_4_k_cu_80ed4a5a_164264cuda3std3__48in_placeE,(_ZN40_INTERNAL_a7923263_4_k_cu_80ed4a5a_164264cuda3std6ranges3__45__cpo9iter_moveE - _ZN40_INTERNAL_a7923263_4_k_cu_80ed4a5a_164264cuda3std3__48in_placeE)
_ZN40_INTERNAL_a7923263_4_k_cu_80ed4a5a_164264cuda3std3__48in_placeE:
	.zero		1
	.type		_ZN40_INTERNAL_a7923263_4_k_cu_80ed4a5a_164264cuda3std6ranges3__45__cpo9iter_moveE,@object
	.size		_ZN40_INTERNAL_a7923263_4_k_cu_80ed4a5a_164264cuda3std6ranges3__45__cpo9iter_moveE,(_ZN40_INTERNAL_a7923263_4_k_cu_80ed4a5a_164264cuda3std3__45__cpo5beginE - _ZN40_INTERNAL_a7923263_4_k_cu_80ed4a5a_164264cuda3std6ranges3__45__cpo9iter_moveE)
_ZN40_INTERNAL_a7923263_4_k_cu_80ed4a5a_164264cuda3std6ranges3__45__cpo9iter_moveE:
	.zero		1
	.type		_ZN40_INTERNAL_a7923263_4_k_cu_80ed4a5a_164264cuda3std3__45__cpo5beginE,@object
	.size		_ZN40_INTERNAL_a7923263_4_k_cu_80ed4a5a_164264cuda3std3__45__cpo5beginE,(_ZN40_INTERNAL_a7923263_4_k_cu_80ed4a5a_164264cuda3std3__442_GLOBAL__N__a7923263_4_k_cu_80ed4a5a_164266ignoreE - _ZN40_INTERNAL_a7923263_4_k_cu_80ed4a5a_164264cuda3std3__45__cpo5beginE)
_ZN40_INTERNAL_a7923263_4_k_cu_80ed4a5a_164264cuda3std3__45__cpo5beginE:
	.zero		1
	.type		_ZN40_INTERNAL_a7923263_4_k_cu_80ed4a5a_164264cuda3std3__442_GLOBAL__N__a7923263_4_k_cu_80ed4a5a_164266ignoreE,@object
	.size		_ZN40_INTERNAL_a7923263_4_k_cu_80ed4a5a_164264cuda3std3__442_GLOBAL__N__a7923263_4_k_cu_80ed4a5a_164266ignoreE,(_ZN40_INTERNAL_a7923263_4_k_cu_80ed4a5a_164264cute7productE - _ZN40_INTERNAL_a7923263_4_k_cu_80ed4a5a_164264cuda3std3__442_GLOBAL__N__a7923263_4_k_cu_80ed4a5a_164266ignoreE)
_ZN40_INTERNAL_a7923263_4_k_cu_80ed4a5a_164264cuda3std3__442_GLOBAL__N__a7923263_4_k_cu_80ed4a5a_164266ignoreE:
	.zero		1
	.type		_ZN40_INTERNAL_a7923263_4_k_cu_80ed4a5a_164264cute7productE,@object
	.size		_ZN40_INTERNAL_a7923263_4_k_cu_80ed4a5a_164264cute7productE,(_ZN40_INTERNAL_a7923263_4_k_cu_80ed4a5a_164264cuda3std3__45__cpo3endE - _ZN40_INTERNAL_a7923263_4_k_cu_80ed4a5a_164264cute7productE)
_ZN40_INTERNAL_a7923263_4_k_cu_80ed4a5a_164264cute7productE:
	.zero		1
	.type		_ZN40_INTERNAL_a7923263_4_k_cu_80ed4a5a_164264cuda3std3__45__cpo3endE,@object
	.size		_ZN40_INTERNAL_a7923263_4_k_cu_80ed4a5a_164264cuda3std3__45__cpo3endE,(_ZN40_INTERNAL_a7923263_4_k_cu_80ed4a5a_164264cuda3std3__419piecewise_constructE - _ZN40_INTERNAL_a7923263_4_k_cu_80ed4a5a_164264cuda3std3__45__cpo3endE)
_ZN40_INTERNAL_a7923263_4_k_cu_80ed4a5a_164264cuda3std3__45__cpo3endE:
	.zero		1
	.type		_ZN40_INTERNAL_a7923263_4_k_cu_80ed4a5a_164264cuda3std3__419piecewise_constructE,@object
	.size		_ZN40_INTERNAL_a7923263_4_k_cu_80ed4a5a_164264cuda3std3__419piecewise_constructE,(_ZN40_INTERNAL_a7923263_4_k_cu_80ed4a5a_164264cuda3std3__45__cpo4cendE - _ZN40_INTERNAL_a7923263_4_k_cu_80ed4a5a_164264cuda3std3__419piecewise_constructE)
_ZN40_INTERNAL_a7923263_4_k_cu_80ed4a5a_164264cuda3std3__419piecewise_constructE:
	.zero		1
	.type		_ZN40_INTERNAL_a7923263_4_k_cu_80ed4a5a_164264cuda3std3__45__cpo4cendE,@object
	.size		_ZN40_INTERNAL_a7923263_4_k_cu_80ed4a5a_164264cuda3std3__45__cpo4cendE,(_ZN40_INTERNAL_a7923263_4_k_cu_80ed4a5a_164264cuda3std6ranges3__45__cpo4swapE - _ZN40_INTERNAL_a7923263_4_k_cu_80ed4a5a_164264cuda3std3__45__cpo4cendE)
_ZN40_INTERNAL_a7923263_4_k_cu_80ed4a5a_164264cuda3std3__45__cpo4cendE:
	.zero		1
	.type		_ZN40_INTERNAL_a7923263_4_k_cu_80ed4a5a_164264cuda3std6ranges3__45__cpo4swapE,@object
	.size		_ZN40_INTERNAL_a7923263_4_k_cu_80ed4a5a_164264cuda3std6ranges3__45__cpo4swapE,(.L_8 - _ZN40_INTERNAL_a7923263_4_k_cu_80ed4a5a_164264cuda3std6ranges3__45__cpo4swapE)
_ZN40_INTERNAL_a7923263_4_k_cu_80ed4a5a_164264cuda3std6ranges3__45__cpo4swapE:
	.zero		1
.L_8:


//--------------------- .nv.constant0._ZN7cutlass13device_kernelINS_4gemm6kernel13GemmUniversalIN4cute5tupleIJiiiiEEENS1_10collective13CollectiveMmaINS1_34MainloopSm90TmaGmmaWarpSpecializedILi14ENS5_IJNS4_1CILi2EEENSA_ILi1EEESC_EEENS1_35KernelTmaWarpSpecializedCooperativeEEENS5_IJNSA_ILi384EEENSA_ILi112EEENSA_ILi32EEEEEEaNS5_IJlSC_lEEEaSK_NS4_8TiledMMAINS4_8MMA_AtomIJNS4_4SM904GMMA26MMA_64x16x32_S32S8S8_SS_TNEEEENS4_6LayoutISD_NS5_IJSC_NSA_ILi0EEESS_EEEEENS5_IJNS4_10UnderscoreESV_SV_EEEEENS4_13SM90_TMA_LOADENS4_14ComposedLayoutINS4_7SwizzleILi1ELi4ELi3EEENS4_18smem_ptr_flag_bitsILi8EEENSR_INS5_IJNSA_ILi8EEESI_EEENS5_IJSI_SC_EEEEEEEvNS4_8identityENS4_23SM90_TMA_LOAD_MULTICASTES18_vS19_EENS_8epilogue10collective6detail29Sm90TmaWarpSpecializedAdapterINS1D_15DefaultEpilogueIaSK_SK_NS1C_6thread17LinearCombinationIaLi1EiiLNS1H_9ScaleType4KindE0ELNS_15FloatRoundStyleE2EaEENS1_15EpilogueDefaultEEEEEvvEEEEvNT_6ParamsE --------------------------
	.section	.nv.constant0._ZN7cutlass13device_kernelINS_4gemm6kernel13GemmUniversalIN4cute5tupleIJiiiiEEENS1_10collective13CollectiveMmaINS1_34MainloopSm90TmaGmmaWarpSpecializedILi14ENS5_IJNS4_1CILi2EEENSA_ILi1EEESC_EEENS1_35KernelTmaWarpSpecializedCooperativeEEENS5_IJNSA_ILi384EEENSA_ILi112EEENSA_ILi32EEEEEEaNS5_IJlSC_lEEEaSK_NS4_8TiledMMAINS4_8MMA_AtomIJNS4_4SM904GMMA26MMA_64x16x32_S32S8S8_SS_TNEEEENS4_6LayoutISD_NS5_IJSC_NSA_ILi0EEESS_EEEEENS5_IJNS4_10UnderscoreESV_SV_EEEEENS4_13SM90_TMA_LOADENS4_14ComposedLayoutINS4_7SwizzleILi1ELi4ELi3EEENS4_18smem_ptr_flag_bitsILi8EEENSR_INS5_IJNSA_ILi8EEESI_EEENS5_IJSI_SC_EEEEEEEvNS4_8identityENS4_23SM90_TMA_LOAD_MULTICASTES18_vS19_EENS_8epilogue10collective6detail29Sm90TmaWarpSpecializedAdapterINS1D_15DefaultEpilogueIaSK_SK_NS1C_6thread17LinearCombinationIaLi1EiiLNS1H_9ScaleType4KindE0ELNS_15FloatRoundStyleE2EaEENS1_15EpilogueDefaultEEEEEvvEEEEvNT_6ParamsE,"a",@progbits
	.sectionflags	@""
	.align	4
.nv.constant0._ZN7cutlass13device_kernelINS_4gemm6kernel13GemmUniversalIN4cute5tupleIJiiiiEEENS1_10collective13CollectiveMmaINS1_34MainloopSm90TmaGmmaWarpSpecializedILi14ENS5_IJNS4_1CILi2EEENSA_ILi1EEESC_EEENS1_35KernelTmaWarpSpecializedCooperativeEEENS5_IJNSA_ILi384EEENSA_ILi112EEENSA_ILi32EEEEEEaNS5_IJlSC_lEEEaSK_NS4_8TiledMMAINS4_8MMA_AtomIJNS4_4SM904GMMA26MMA_64x16x32_S32S8S8_SS_TNEEEENS4_6LayoutISD_NS5_IJSC_NSA_ILi0EEESS_EEEEENS5_IJNS4_10UnderscoreESV_SV_EEEEENS4_13SM90_TMA_LOADENS4_14ComposedLayoutINS4_7SwizzleILi1ELi4ELi3EEENS4_18smem_ptr_flag_bitsILi8EEENSR_INS5_IJNSA_ILi8EEESI_EEENS5_IJSI_SC_EEEEEEEvNS4_8identityENS4_23SM90_TMA_LOAD_MULTICASTES18_vS19_EENS_8epilogue10collective6detail29Sm90TmaWarpSpecializedAdapterINS1D_15DefaultEpilogueIaSK_SK_NS1C_6thread17LinearCombinationIaLi1EiiLNS1H_9ScaleType4KindE0ELNS_15FloatRoundStyleE2EaEENS1_15EpilogueDefaultEEEEEvvEEEEvNT_6ParamsE:
	.zero		1664


//--------------------- SYMBOLS --------------------------

	.type		.nv.reservedSmem.offset0,@object
	.size		.nv.reservedSmem.offset0,0x4
	.type		__assertfail,@function
